// auto-generated by cutlass_sweep.gemm — config: {"arch": "sm_90", "cluster_m": 1, "cluster_n": 1, "dtype": "fp32", "dtype_b": "fp32", "layout": "nt", "stages": 4, "tile_k": 32, "tile_m": 256, "tile_n": 64}
#include "cutlass/cutlass.h"
#include "cutlass/gemm/collective/collective_builder.hpp"
#include "cutlass/gemm/device/gemm_universal_adapter.h"
#include "cutlass/gemm/kernel/gemm_universal.hpp"
#include "cutlass/epilogue/collective/collective_builder.hpp"

using ElemA = float;
using ElemB = float;
using ElemCD = float;
using Acc  = float;
using TileShape    = cute::Shape<cute::_256, cute::_64, cute::_32>;
using ClusterShape = cute::Shape<cute::_1, cute::_1, cute::_1>;

using CollectiveEpilogue = typename cutlass::epilogue::collective::CollectiveBuilder<
    cutlass::arch::Sm90, cutlass::arch::OpClassTensorOp,
    TileShape, ClusterShape,
    cutlass::epilogue::collective::EpilogueTileAuto,
    Acc, Acc,
    ElemCD, cutlass::layout::RowMajor, 128 / cutlass::sizeof_bits<ElemCD>::value,
    ElemCD, cutlass::layout::RowMajor, 128 / cutlass::sizeof_bits<ElemCD>::value,
    cutlass::epilogue::collective::EpilogueScheduleAuto
  >::CollectiveOp;

using CollectiveMainloop = typename cutlass::gemm::collective::CollectiveBuilder<
    cutlass::arch::Sm90, cutlass::arch::OpClassTensorOp,
    ElemA, cutlass::layout::RowMajor, 128 / cutlass::sizeof_bits<ElemA>::value,
    ElemB, cutlass::layout::ColumnMajor, 128 / cutlass::sizeof_bits<ElemB>::value,
    Acc,
    TileShape, ClusterShape,
    cutlass::gemm::collective::StageCount<4>,
    cutlass::gemm::collective::KernelScheduleAuto
  >::CollectiveOp;

using GemmKernel = cutlass::gemm::kernel::GemmUniversal<
    cute::Shape<int,int,int,int>,
    CollectiveMainloop,
    CollectiveEpilogue
>;
using Gemm = cutlass::gemm::device::GemmUniversalAdapter<GemmKernel>;

// Force the device kernel symbol into the cubin without needing a host main.
auto* _anchor = &cutlass::device_kernel<GemmKernel>;


// ===== COMPILED SASS (sm_90a) =====

	.target	sm_90a

	.elftype	@"ET_EXEC"


//--------------------- .note.nv.tkinfo           --------------------------
	.section	.note.nv.tkinfo,"",@"SHT_NOTE"
	.sectionflags	@"SHF_NOTE_NV_TKINFO"
	.tkinfo
        /*0018*/ 	.word	0x00000002
        /*0030*/ 	.string	""
        /*0030*/ 	.string	"ptxas"
        /*0030*/ 	.string	"Cuda compilation tools, release 13.0, V13.0.88"
        /*0030*/ 	.string	"Build cuda_13.0.r13.0/compiler.36424714_0"
        /*0030*/ 	.string	"-arch sm_90a -m 64 "



//--------------------- .note.nv.cuinfo           --------------------------
	.section	.note.nv.cuinfo,"",@"SHT_NOTE"
	.sectionflags	@"SHF_NOTE_NV_CUINFO"
        /*0018*/ 	.short	0x0002
        /*001a*/ 	.short	0x005a
        /*001c*/ 	.short	0x0082
	.zero		2


//--------------------- .nv.info                  --------------------------
	.section	.nv.info,"",@"SHT_CUDA_INFO"
	.align	4


	//----- nvinfo : EIATTR_REGCOUNT
	.align		4
        /*0000*/ 	.byte	0x04, 0x2f
        /*0002*/ 	.short	(.L_15 - .L_14)
	.align		4
.L_14:
        /*0004*/ 	.word	index@(_ZN7cutlass13device_kernelINS_4gemm6kernel13GemmUniversalIN4cute5tupleIJiiiiEEENS1_10collective13CollectiveMmaINS1_34MainloopSm90TmaGmmaWarpSpecializedILi4ENS5_IJNS4_1CILi1EEESB_SB_EEENS1_35KernelTmaWarpSpecializedCooperativeEEENS5_IJNSA_ILi256EEENSA_ILi64EEENSA_ILi32EEEEEEfNS5_IJlSB_lEEEfSJ_NS4_8TiledMMAINS4_8MMA_AtomIJNS4_4SM904GMMA29MMA_64x64x8_F32TF32TF32_SS_TNILNSN_7ScaleInE1ELSP_1EEEEEENS4_6LayoutINS5_IJNSA_ILi2EEESB_SB_EEENS5_IJSB_NSA_ILi0EEESV_EEEEENS5_IJNS4_10UnderscoreESY_SY_EEEEENS4_13SM90_TMA_LOADENS4_14ComposedLayoutINS4_7SwizzleILi3ELi4ELi3EEENS4_18smem_ptr_flag_bitsILi32EEENSS_INS5_IJNSA_ILi8EEESH_EEENS5_IJSH_SB_EEEEEEEvNS4_8identityES11_S1B_vS1C_EENS_8epilogue10collective6detail29Sm90TmaWarpSpecializedAdapterINS1F_15DefaultEpilogueIfSJ_SJ_NS1E_6thread17LinearCombinationIfLi1EffLNS1J_9ScaleType4KindE0ELNS_15FloatRoundStyleE2EfEENS1_15EpilogueDefaultEEEEEvvEEEEvNT_6ParamsE)
        /*0008*/ 	.word	0x000000a8


	//----- nvinfo : EIATTR_FRAME_SIZE
	.align		4
.L_15:
        /*000c*/ 	.byte	0x04, 0x11
        /*000e*/ 	.short	(.L_17 - .L_16)
	.align		4
.L_16:
        /*0010*/ 	.word	index@(_ZN7cutlass13device_kernelINS_4gemm6kernel13GemmUniversalIN4cute5tupleIJiiiiEEENS1_10collective13CollectiveMmaINS1_34MainloopSm90TmaGmmaWarpSpecializedILi4ENS5_IJNS4_1CILi1EEESB_SB_EEENS1_35KernelTmaWarpSpecializedCooperativeEEENS5_IJNSA_ILi256EEENSA_ILi64EEENSA_ILi32EEEEEEfNS5_IJlSB_lEEEfSJ_NS4_8TiledMMAINS4_8MMA_AtomIJNS4_4SM904GMMA29MMA_64x64x8_F32TF32TF32_SS_TNILNSN_7ScaleInE1ELSP_1EEEEEENS4_6LayoutINS5_IJNSA_ILi2EEESB_SB_EEENS5_IJSB_NSA_ILi0EEESV_EEEEENS5_IJNS4_10UnderscoreESY_SY_EEEEENS4_13SM90_TMA_LOADENS4_14ComposedLayoutINS4_7SwizzleILi3ELi4ELi3EEENS4_18smem_ptr_flag_bitsILi32EEENSS_INS5_IJNSA_ILi8EEESH_EEENS5_IJSH_SB_EEEEEEEvNS4_8identityES11_S1B_vS1C_EENS_8epilogue10collective6detail29Sm90TmaWarpSpecializedAdapterINS1F_15DefaultEpilogueIfSJ_SJ_NS1E_6thread17LinearCombinationIfLi1EffLNS1J_9ScaleType4KindE0ELNS_15FloatRoundStyleE2EfEENS1_15EpilogueDefaultEEEEEvvEEEEvNT_6ParamsE)
        /*0014*/ 	.word	0x00000000


	//----- nvinfo : EIATTR_MIN_STACK_SIZE
	.align		4
.L_17:
        /*0018*/ 	.byte	0x04, 0x12
        /*001a*/ 	.short	(.L_19 - .L_18)
	.align		4
.L_18:
        /*001c*/ 	.word	index@(_ZN7cutlass13device_kernelINS_4gemm6kernel13GemmUniversalIN4cute5tupleIJiiiiEEENS1_10collective13CollectiveMmaINS1_34MainloopSm90TmaGmmaWarpSpecializedILi4ENS5_IJNS4_1CILi1EEESB_SB_EEENS1_35KernelTmaWarpSpecializedCooperativeEEENS5_IJNSA_ILi256EEENSA_ILi64EEENSA_ILi32EEEEEEfNS5_IJlSB_lEEEfSJ_NS4_8TiledMMAINS4_8MMA_AtomIJNS4_4SM904GMMA29MMA_64x64x8_F32TF32TF32_SS_TNILNSN_7ScaleInE1ELSP_1EEEEEENS4_6LayoutINS5_IJNSA_ILi2EEESB_SB_EEENS5_IJSB_NSA_ILi0EEESV_EEEEENS5_IJNS4_10UnderscoreESY_SY_EEEEENS4_13SM90_TMA_LOADENS4_14ComposedLayoutINS4_7SwizzleILi3ELi4ELi3EEENS4_18smem_ptr_flag_bitsILi32EEENSS_INS5_IJNSA_ILi8EEESH_EEENS5_IJSH_SB_EEEEEEEvNS4_8identityES11_S1B_vS1C_EENS_8epilogue10collective6detail29Sm90TmaWarpSpecializedAdapterINS1F_15DefaultEpilogueIfSJ_SJ_NS1E_6thread17LinearCombinationIfLi1EffLNS1J_9ScaleType4KindE0ELNS_15FloatRoundStyleE2EfEENS1_15EpilogueDefaultEEEEEvvEEEEvNT_6ParamsE)
        /*0020*/ 	.word	0x00000000
.L_19:


//--------------------- .nv.compat                --------------------------
	.section	.nv.compat,"",@"SHT_CUDA_COMPAT_INFO"
	.align	4
        /*0000*/ 	.byte	0x02, 0x09, 0x01, 0x00, 0x02, 0x02, 0x04, 0x00, 0x02, 0x05, 0x05, 0x00, 0x03, 0x07, 0x01, 0x01
        /*0010*/ 	.byte	0x02, 0x03, 0x01, 0x00, 0x02, 0x06, 0x01, 0x00, 0x04, 0x0b, 0x08, 0x00, 0x00, 0x00, 0x00, 0x00
        /*0020*/ 	.byte	0x00, 0x00, 0x00, 0x00


//--------------------- .nv.info._ZN7cutlass13device_kernelINS_4gemm6kernel13GemmUniversalIN4cute5tupleIJiiiiEEENS1_10collective13CollectiveMmaINS1_34MainloopSm90TmaGmmaWarpSpecializedILi4ENS5_IJNS4_1CILi1EEESB_SB_EEENS1_35KernelTmaWarpSpecializedCooperativeEEENS5_IJNSA_ILi256EEENSA_ILi64EEENSA_ILi32EEEEEEfNS5_IJlSB_lEEEfSJ_NS4_8TiledMMAINS4_8MMA_AtomIJNS4_4SM904GMMA29MMA_64x64x8_F32TF32TF32_SS_TNILNSN_7ScaleInE1ELSP_1EEEEEENS4_6LayoutINS5_IJNSA_ILi2EEESB_SB_EEENS5_IJSB_NSA_ILi0EEESV_EEEEENS5_IJNS4_10UnderscoreESY_SY_EEEEENS4_13SM90_TMA_LOADENS4_14ComposedLayoutINS4_7SwizzleILi3ELi4ELi3EEENS4_18smem_ptr_flag_bitsILi32EEENSS_INS5_IJNSA_ILi8EEESH_EEENS5_IJSH_SB_EEEEEEEvNS4_8identityES11_S1B_vS1C_EENS_8epilogue10collective6detail29Sm90TmaWarpSpecializedAdapterINS1F_15DefaultEpilogueIfSJ_SJ_NS1E_6thread17LinearCombinationIfLi1EffLNS1J_9ScaleType4KindE0ELNS_15FloatRoundStyleE2EfEENS1_15EpilogueDefaultEEEEEvvEEEEvNT_6ParamsE --------------------------
	.section	.nv.info._ZN7cutlass13device_kernelINS_4gemm6kernel13GemmUniversalIN4cute5tupleIJiiiiEEENS1_10collective13CollectiveMmaINS1_34MainloopSm90TmaGmmaWarpSpecializedILi4ENS5_IJNS4_1CILi1EEESB_SB_EEENS1_35KernelTmaWarpSpecializedCooperativeEEENS5_IJNSA_ILi256EEENSA_ILi64EEENSA_ILi32EEEEEEfNS5_IJlSB_lEEEfSJ_NS4_8TiledMMAINS4_8MMA_AtomIJNS4_4SM904GMMA29MMA_64x64x8_F32TF32TF32_SS_TNILNSN_7ScaleInE1ELSP_1EEEEEENS4_6LayoutINS5_IJNSA_ILi2EEESB_SB_EEENS5_IJSB_NSA_ILi0EEESV_EEEEENS5_IJNS4_10UnderscoreESY_SY_EEEEENS4_13SM90_TMA_LOADENS4_14ComposedLayoutINS4_7SwizzleILi3ELi4ELi3EEENS4_18smem_ptr_flag_bitsILi32EEENSS_INS5_IJNSA_ILi8EEESH_EEENS5_IJSH_SB_EEEEEEEvNS4_8identityES11_S1B_vS1C_EENS_8epilogue10collective6detail29Sm90TmaWarpSpecializedAdapterINS1F_15DefaultEpilogueIfSJ_SJ_NS1E_6thread17LinearCombinationIfLi1EffLNS1J_9ScaleType4KindE0ELNS_15FloatRoundStyleE2EfEENS1_15EpilogueDefaultEEEEEvvEEEEvNT_6ParamsE,"",@"SHT_CUDA_INFO"
	.sectionflags	@""
	.align	4


	//----- nvinfo : EIATTR_CUDA_API_VERSION
	.align		4
        /*0000*/ 	.byte	0x04, 0x37
        /*0002*/ 	.short	(.L_21 - .L_20)
.L_20:
        /*0004*/ 	.word	0x00000082


	//----- nvinfo : EIATTR_KPARAM_INFO
	.align		4
.L_21:
        /*0008*/ 	.byte	0x04, 0x17
        /*000a*/ 	.short	(.L_23 - .L_22)
.L_22:
        /*000c*/ 	.word	0x00000000
        /*0010*/ 	.short	0x0000
        /*0012*/ 	.short	0x0070
        /*0014*/ 	.byte	0x00, 0xf0, 0x01, 0x10


	//----- nvinfo : EIATTR_SPARSE_MMA_MASK
	.align		4
.L_23:
        /*0018*/ 	.byte	0x03, 0x50
        /*001a*/ 	.short	0x0000


	//----- nvinfo : EIATTR_MAXREG_COUNT
	.align		4
        /*001c*/ 	.byte	0x03, 0x1b
        /*001e*/ 	.short	0x00a8


	//----- nvinfo : EIATTR_NUM_BARRIERS
	.align		4
        /*0020*/ 	.byte	0x02, 0x4c
        /*0022*/ 	.byte	0x01
	.zero		1


	//----- nvinfo : EIATTR_EXTERNS
	.align		4
        /*0024*/ 	.byte	0x04, 0x0f
        /*0026*/ 	.short	(.L_25 - .L_24)


	//   ....[0]....
	.align		4
.L_24:
        /*0028*/ 	.word	index@(__assertfail)


	//----- nvinfo : EIATTR_MERCURY_ISA_VERSION
	.align		4
.L_25:
        /*002c*/ 	.byte	0x03, 0x5f
        /*002e*/ 	.short	0x0101


	//----- nvinfo : EIATTR_INT_WARP_WIDE_INSTR_OFFSETS
	.align		4
        /*0030*/ 	.byte	0x04, 0x31
        /*0032*/ 	.short	(.L_27 - .L_26)


	//   ....[0]....
.L_26:
        /*0034*/ 	.word	0x00000380


	//   ....[1]....
        /*0038*/ 	.word	0x00000390


	//   ....[2]....
        /*003c*/ 	.word	0x000004d0


	//----- nvinfo : EIATTR_COOP_GROUP_MASK_REGIDS
	.align		4
.L_27:
        /*0040*/ 	.byte	0x04, 0x29
        /*0042*/ 	.short	(.L_29 - .L_28)


	//   ....[0]....
.L_28:
        /*0044*/ 	.word	0xffffffff


	//   ....[1]....
        /*0048*/ 	.word	0xffffffff


	//   ....[2]....
        /*004c*/ 	.word	0xffffffff


	//   ....[3]....
        /*0050*/ 	.word	0xffffffff


	//   ....[4]....
        /*0054*/ 	.word	0xffffffff


	//----- nvinfo : EIATTR_COOP_GROUP_INSTR_OFFSETS
	.align		4
.L_29:
        /*0058*/ 	.byte	0x04, 0x28
        /*005a*/ 	.short	(.L_31 - .L_30)


	//   ....[0]....
.L_30:
        /*005c*/ 	.word	0x00000060


	//   ....[1]....
        /*0060*/ 	.word	0x00000070


	//   ....[2]....
        /*0064*/ 	.word	0x00000130


	//   ....[3]....
        /*0068*/ 	.word	0x000002c0


	//   ....[4]....
        /*006c*/ 	.word	0x00000f80


	//----- nvinfo : EIATTR_REG_RECONFIG
	.align		4
.L_31:
        /*0070*/ 	.byte	0x01, 0x54
	.zero		2


	//----- nvinfo : EIATTR_SYSCALL_OFFSETS
	.align		4
        /*0074*/ 	.byte	0x04, 0x46
        /*0076*/ 	.short	(.L_33 - .L_32)


	//   ....[0]....
.L_32:
        /*0078*/ 	.word	0x00001140


	//----- nvinfo : EIATTR_MBARRIER_INSTR_OFFSETS
	.align		4
.L_33:
        /*007c*/ 	.byte	0x04, 0x39
        /*007e*/ 	.short	(.L_35 - .L_34)


	//   ....[0]....
.L_34:
        /*0080*/ 	.word	0x00000230
        /*0084*/ 	.word	0x000000ff
        /*0088*/ 	.word	0x00000000
        /*008c*/ 	.short	0x0100
        /*008e*/ 	.byte	0x08
	.zero		1


	//   ....[1]....
        /*0090*/ 	.word	0x00000240
        /*0094*/ 	.word	0x000000ff
        /*0098*/ 	.word	0x00000020
        /*009c*/ 	.short	0x0100
        /*009e*/ 	.byte	0x08
	.zero		1


	//   ....[2]....
        /*00a0*/ 	.word	0x00000250
        /*00a4*/ 	.word	0x000000ff
        /*00a8*/ 	.word	0x00000008
        /*00ac*/ 	.short	0x0100
        /*00ae*/ 	.byte	0x08
	.zero		1


	//   ....[3]....
        /*00b0*/ 	.word	0x00000260
        /*00b4*/ 	.word	0x000000ff
        /*00b8*/ 	.word	0x00000028
        /*00bc*/ 	.short	0x0100
        /*00be*/ 	.byte	0x08
	.zero		1


	//   ....[4]....
        /*00c0*/ 	.word	0x00000270
        /*00c4*/ 	.word	0x000000ff
        /*00c8*/ 	.word	0x00000010
        /*00cc*/ 	.short	0x0100
        /*00ce*/ 	.byte	0x08
	.zero		1


	//   ....[5]....
        /*00d0*/ 	.word	0x00000280
        /*00d4*/ 	.word	0x000000ff
        /*00d8*/ 	.word	0x00000030
        /*00dc*/ 	.short	0x0100
        /*00de*/ 	.byte	0x08
	.zero		1


	//   ....[6]....
        /*00e0*/ 	.word	0x00000290
        /*00e4*/ 	.word	0x000000ff
        /*00e8*/ 	.word	0x00000018
        /*00ec*/ 	.short	0x0100
        /*00ee*/ 	.byte	0x08
	.zero		1


	//   ....[7]....
        /*00f0*/ 	.word	0x000002a0
        /*00f4*/ 	.word	0x000000ff
        /*00f8*/ 	.word	0x00000038
        /*00fc*/ 	.short	0x0100
        /*00fe*/ 	.byte	0x08
	.zero		1


	//   ....[8]....
        /*0100*/ 	.word	0x00000540
        /*0104*/ 	.word	0x000000ff
        /*0108*/ 	.word	0x00000050
        /*010c*/ 	.short	0x0100
        /*010e*/ 	.byte	0x06
	.zero		1


	//   ....[9]....
        /*0110*/ 	.word	0x000005a0
        /*0114*/ 	.word	0x000000ff
        /*0118*/ 	.word	0x00000058
        /*011c*/ 	.short	0x0100
        /*011e*/ 	.byte	0x06
	.zero		1


	//   ....[10]....
        /*0120*/ 	.word	0x000011c0
        /*0124*/ 	.word	0x00000003
        /*0128*/ 	.word	0x00000000
        /*012c*/ 	.short	0x010a
        /*012e*/ 	.byte	0x3f
	.zero		1


	//   ....[11]....
        /*0130*/ 	.word	0x00001200
        /*0134*/ 	.word	0x00000003
        /*0138*/ 	.word	0x00000000
        /*013c*/ 	.short	0x010a
        /*013e*/ 	.byte	0x3f
	.zero		1


	//   ....[12]....
        /*0140*/ 	.word	0x00001720
        /*0144*/ 	.word	0x000000ff
        /*0148*/ 	.word	0x00000000
        /*014c*/ 	.short	0x010a
        /*014e*/ 	.byte	0x08
	.zero		1


	//   ....[13]....
        /*0150*/ 	.word	0x00001760
        /*0154*/ 	.word	0x000000ff
        /*0158*/ 	.word	0x00000000
        /*015c*/ 	.short	0x010a
        /*015e*/ 	.byte	0x08
	.zero		1


	//   ....[14]....
        /*0160*/ 	.word	0x00001b40
        /*0164*/ 	.word	0x000000ff
        /*0168*/ 	.word	0x00000000
        /*016c*/ 	.short	0x0101
        /*016e*/ 	.byte	0x08
	.zero		1


	//   ....[15]....
        /*0170*/ 	.word	0x00001d20
        /*0174*/ 	.word	0x000000ff
        /*0178*/ 	.word	0x00000000
        /*017c*/ 	.short	0x0101
        /*017e*/ 	.byte	0x04
	.zero		1


	//   ....[16]....
        /*0180*/ 	.word	0x00006ce0
        /*0184*/ 	.word	0x0000000c
        /*0188*/ 	.word	0x00000020
        /*018c*/ 	.short	0x010a
        /*018e*/ 	.byte	0x3f
	.zero		1


	//   ....[17]....
        /*0190*/ 	.word	0x000070a0
        /*0194*/ 	.word	0x00000005
        /*0198*/ 	.word	0x00000058
        /*019c*/ 	.short	0x0101
        /*019e*/ 	.byte	0x3f
	.zero		1


	//   ....[18]....
        /*01a0*/ 	.word	0x000077a0
        /*01a4*/ 	.word	0x00000007
        /*01a8*/ 	.word	0x00000000
        /*01ac*/ 	.short	0x010a
        /*01ae*/ 	.byte	0x3f
	.zero		1


	//   ....[19]....
        /*01b0*/ 	.word	0x00007820
        /*01b4*/ 	.word	0x00000006
        /*01b8*/ 	.word	0x00000000
        /*01bc*/ 	.short	0x010a
        /*01be*/ 	.byte	0x3f
	.zero		1


	//   ....[20]....
        /*01c0*/ 	.word	0x000078b0
        /*01c4*/ 	.word	0x00000007
        /*01c8*/ 	.word	0x00000000
        /*01cc*/ 	.short	0x010a
        /*01ce*/ 	.byte	0x3f
	.zero		1


	//   ....[21]....
        /*01d0*/ 	.word	0x00007940
        /*01d4*/ 	.word	0x00000005
        /*01d8*/ 	.word	0x00000000
        /*01dc*/ 	.short	0x010a
        /*01de*/ 	.byte	0x3f
	.zero		1


	//   ....[22]....
        /*01e0*/ 	.word	0x000079a0
        /*01e4*/ 	.word	0x00000003
        /*01e8*/ 	.word	0x00000000
        /*01ec*/ 	.short	0x010a
        /*01ee*/ 	.byte	0x3f
	.zero		1


	//   ....[23]....
        /*01f0*/ 	.word	0x00007a00
        /*01f4*/ 	.word	0x00000004
        /*01f8*/ 	.word	0x00000000
        /*01fc*/ 	.short	0x010a
        /*01fe*/ 	.byte	0x3f
	.zero		1


	//   ....[24]....
        /*0200*/ 	.word	0x00007ad0
        /*0204*/ 	.word	0x0000000c
        /*0208*/ 	.word	0x00000020
        /*020c*/ 	.short	0x010a
        /*020e*/ 	.byte	0x3f
	.zero		1


	//   ....[25]....
        /*0210*/ 	.word	0x00007ba0
        /*0214*/ 	.word	0x00000007
        /*0218*/ 	.word	0x00000000
        /*021c*/ 	.short	0x010a
        /*021e*/ 	.byte	0x3f
	.zero		1


	//   ....[26]....
        /*0220*/ 	.word	0x00007bf0
        /*0224*/ 	.word	0x00000006
        /*0228*/ 	.word	0x00000000
        /*022c*/ 	.short	0x010a
        /*022e*/ 	.byte	0x3f
	.zero		1


	//   ....[27]....
        /*0230*/ 	.word	0x00007c40
        /*0234*/ 	.word	0x00000007
        /*0238*/ 	.word	0x00000000
        /*023c*/ 	.short	0x010a
        /*023e*/ 	.byte	0x3f
	.zero		1


	//----- nvinfo : EIATTR_NUM_MBARRIERS
	.align		4
.L_35:
        /*0240*/ 	.byte	0x03, 0x38
        /*0242*/ 	.short	0x000a


	//----- nvinfo : EIATTR_EXIT_INSTR_OFFSETS
	.align		4
        /*0244*/ 	.byte	0x04, 0x1c
        /*0246*/ 	.short	(.L_37 - .L_36)


	//   ....[0]....
.L_36:
        /*0248*/ 	.word	0x000005f0


	//   ....[1]....
        /*024c*/ 	.word	0x00000eb0


	//   ....[2]....
        /*0250*/ 	.word	0x00006350


	//   ....[3]....
        /*0254*/ 	.word	0x00006980


	//   ....[4]....
        /*0258*/ 	.word	0x00007990


	//----- nvinfo : EIATTR_MAX_THREADS
	.align		4
.L_37:
        /*025c*/ 	.byte	0x04, 0x05
        /*025e*/ 	.short	(.L_39 - .L_38)
.L_38:
        /*0260*/ 	.word	0x00000180
        /*0264*/ 	.word	0x00000001
        /*0268*/ 	.word	0x00000001


	//----- nvinfo : EIATTR_CRS_STACK_SIZE
	.align		4
.L_39:
        /*026c*/ 	.byte	0x04, 0x1e
        /*026e*/ 	.short	(.L_41 - .L_40)
.L_40:
        /*0270*/ 	.word	0x00000000


	//----- nvinfo : EIATTR_CBANK_PARAM_SIZE
	.align		4
.L_41:
        /*0274*/ 	.byte	0x03, 0x19
        /*0276*/ 	.short	0x0470


	//----- nvinfo : EIATTR_PARAM_CBANK
	.align		4
        /*0278*/ 	.byte	0x04, 0x0a
        /*027a*/ 	.short	(.L_43 - .L_42)
	.align		4
.L_42:
        /*027c*/ 	.word	index@(.nv.constant0._ZN7cutlass13device_kernelINS_4gemm6kernel13GemmUniversalIN4cute5tupleIJiiiiEEENS1_10collective13CollectiveMmaINS1_34MainloopSm90TmaGmmaWarpSpecializedILi4ENS5_IJNS4_1CILi1EEESB_SB_EEENS1_35KernelTmaWarpSpecializedCooperativeEEENS5_IJNSA_ILi256EEENSA_ILi64EEENSA_ILi32EEEEEEfNS5_IJlSB_lEEEfSJ_NS4_8TiledMMAINS4_8MMA_AtomIJNS4_4SM904GMMA29MMA_64x64x8_F32TF32TF32_SS_TNILNSN_7ScaleInE1ELSP_1EEEEEENS4_6LayoutINS5_IJNSA_ILi2EEESB_SB_EEENS5_IJSB_NSA_ILi0EEESV_EEEEENS5_IJNS4_10UnderscoreESY_SY_EEEEENS4_13SM90_TMA_LOADENS4_14ComposedLayoutINS4_7SwizzleILi3ELi4ELi3EEENS4_18smem_ptr_flag_bitsILi32EEENSS_INS5_IJNSA_ILi8EEESH_EEENS5_IJSH_SB_EEEEEEEvNS4_8identityES11_S1B_vS1C_EENS_8epilogue10collective6detail29Sm90TmaWarpSpecializedAdapterINS1F_15DefaultEpilogueIfSJ_SJ_NS1E_6thread17LinearCombinationIfLi1EffLNS1J_9ScaleType4KindE0ELNS_15FloatRoundStyleE2EfEENS1_15EpilogueDefaultEEEEEvvEEEEvNT_6ParamsE)
        /*0280*/ 	.short	0x0210
        /*0282*/ 	.short	0x0470


	//----- nvinfo : EIATTR_SW_WAR
	.align		4
.L_43:
        /*0284*/ 	.byte	0x04, 0x36
        /*0286*/ 	.short	(.L_45 - .L_44)
.L_44:
        /*0288*/ 	.word	0x00000008
.L_45:


//--------------------- .nv.callgraph             --------------------------
	.section	.nv.callgraph,"",@"SHT_CUDA_CALLGRAPH"
	.align	4
	.sectionentsize	8
	.align		4
        /*0000*/ 	.word	0x00000000
	.align		4
        /*0004*/ 	.word	0xffffffff
	.align		4
        /*0008*/ 	.word	index@(_ZN7cutlass13device_kernelINS_4gemm6kernel13GemmUniversalIN4cute5tupleIJiiiiEEENS1_10collective13CollectiveMmaINS1_34MainloopSm90TmaGmmaWarpSpecializedILi4ENS5_IJNS4_1CILi1EEESB_SB_EEENS1_35KernelTmaWarpSpecializedCooperativeEEENS5_IJNSA_ILi256EEENSA_ILi64EEENSA_ILi32EEEEEEfNS5_IJlSB_lEEEfSJ_NS4_8TiledMMAINS4_8MMA_AtomIJNS4_4SM904GMMA29MMA_64x64x8_F32TF32TF32_SS_TNILNSN_7ScaleInE1ELSP_1EEEEEENS4_6LayoutINS5_IJNSA_ILi2EEESB_SB_EEENS5_IJSB_NSA_ILi0EEESV_EEEEENS5_IJNS4_10UnderscoreESY_SY_EEEEENS4_13SM90_TMA_LOADENS4_14ComposedLayoutINS4_7SwizzleILi3ELi4ELi3EEENS4_18smem_ptr_flag_bitsILi32EEENSS_INS5_IJNSA_ILi8EEESH_EEENS5_IJSH_SB_EEEEEEEvNS4_8identityES11_S1B_vS1C_EENS_8epilogue10collective6detail29Sm90TmaWarpSpecializedAdapterINS1F_15DefaultEpilogueIfSJ_SJ_NS1E_6thread17LinearCombinationIfLi1EffLNS1J_9ScaleType4KindE0ELNS_15FloatRoundStyleE2EfEENS1_15EpilogueDefaultEEEEEvvEEEEvNT_6ParamsE)
	.align		4
        /*000c*/ 	.word	index@(__assertfail)
	.align		4
        /*0010*/ 	.word	0x00000000
	.align		4
        /*0014*/ 	.word	0xfffffffe
	.align		4
        /*0018*/ 	.word	0x00000000
	.align		4
        /*001c*/ 	.word	0xfffffffd
	.align		4
        /*0020*/ 	.word	0x00000000
	.align		4
        /*0024*/ 	.word	0xfffffffc


//--------------------- .nv.constant4             --------------------------
	.section	.nv.constant4,"a",@progbits
	.align	8
	.align		8
.nv.constant4:
        /*0000*/ 	.dword	__assertfail
	.align		8
        /*0008*/ 	.dword	__unnamed_1
	.align		8
        /*0010*/ 	.dword	_ZN40_INTERNAL_3917d603_4_k_cu_395fd404_280904cuda3std3__45__cpo5beginE
	.align		8
        /*0018*/ 	.dword	_ZN40_INTERNAL_3917d603_4_k_cu_395fd404_280904cuda3std3__45__cpo3endE
	.align		8
        /*0020*/ 	.dword	_ZN40_INTERNAL_3917d603_4_k_cu_395fd404_280904cuda3std3__45__cpo6cbeginE
	.align		8
        /*0028*/ 	.dword	_ZN40_INTERNAL_3917d603_4_k_cu_395fd404_280904cuda3std3__45__cpo4cendE
	.align		8
        /*0030*/ 	.dword	_ZN40_INTERNAL_3917d603_4_k_cu_395fd404_280904cuda3std3__442_GLOBAL__N__3917d603_4_k_cu_395fd404_280906ignoreE
	.align		8
        /*0038*/ 	.dword	_ZN40_INTERNAL_3917d603_4_k_cu_395fd404_280904cuda3std3__419piecewise_constructE
	.align		8
        /*0040*/ 	.dword	_ZN40_INTERNAL_3917d603_4_k_cu_395fd404_280904cuda3std3__48in_placeE
	.align		8
        /*0048*/ 	.dword	_ZN40_INTERNAL_3917d603_4_k_cu_395fd404_280904cuda3std6ranges3__45__cpo4swapE
	.align		8
        /*0050*/ 	.dword	_ZN40_INTERNAL_3917d603_4_k_cu_395fd404_280904cuda3std6ranges3__45__cpo9iter_moveE
	.align		8
        /*0058*/ 	.dword	_ZN40_INTERNAL_3917d603_4_k_cu_395fd404_280904cute7productE
	.align		8
        /*0060*/ 	.dword	_ZN40_INTERNAL_3917d603_4_k_cu_395fd404_280904cute1_E
	.align		8
        /*0068*/ 	.dword	$str$22
	.align		8
        /*0070*/ 	.dword	$str$23


//--------------------- .text._ZN7cutlass13device_kernelINS_4gemm6kernel13GemmUniversalIN4cute5tupleIJiiiiEEENS1_10collective13CollectiveMmaINS1_34MainloopSm90TmaGmmaWarpSpecializedILi4ENS5_IJNS4_1CILi1EEESB_SB_EEENS1_35KernelTmaWarpSpecializedCooperativeEEENS5_IJNSA_ILi256EEENSA_ILi64EEENSA_ILi32EEEEEEfNS5_IJlSB_lEEEfSJ_NS4_8TiledMMAINS4_8MMA_AtomIJNS4_4SM904GMMA29MMA_64x64x8_F32TF32TF32_SS_TNILNSN_7ScaleInE1ELSP_1EEEEEENS4_6LayoutINS5_IJNSA_ILi2EEESB_SB_EEENS5_IJSB_NSA_ILi0EEESV_EEEEENS5_IJNS4_10UnderscoreESY_SY_EEEEENS4_13SM90_TMA_LOADENS4_14ComposedLayoutINS4_7SwizzleILi3ELi4ELi3EEENS4_18smem_ptr_flag_bitsILi32EEENSS_INS5_IJNSA_ILi8EEESH_EEENS5_IJSH_SB_EEEEEEEvNS4_8identityES11_S1B_vS1C_EENS_8epilogue10collective6detail29Sm90TmaWarpSpecializedAdapterINS1F_15DefaultEpilogueIfSJ_SJ_NS1E_6thread17LinearCombinationIfLi1EffLNS1J_9ScaleType4KindE0ELNS_15FloatRoundStyleE2EfEENS1_15EpilogueDefaultEEEEEvvEEEEvNT_6ParamsE --------------------------
	.section	.text._ZN7cutlass13device_kernelINS_4gemm6kernel13GemmUniversalIN4cute5tupleIJiiiiEEENS1_10collective13CollectiveMmaINS1_34MainloopSm90TmaGmmaWarpSpecializedILi4ENS5_IJNS4_1CILi1EEESB_SB_EEENS1_35KernelTmaWarpSpecializedCooperativeEEENS5_IJNSA_ILi256EEENSA_ILi64EEENSA_ILi32EEEEEEfNS5_IJlSB_lEEEfSJ_NS4_8TiledMMAINS4_8MMA_AtomIJNS4_4SM904GMMA29MMA_64x64x8_F32TF32TF32_SS_TNILNSN_7ScaleInE1ELSP_1EEEEEENS4_6LayoutINS5_IJNSA_ILi2EEESB_SB_EEENS5_IJSB_NSA_ILi0EEESV_EEEEENS5_IJNS4_10UnderscoreESY_SY_EEEEENS4_13SM90_TMA_LOADENS4_14ComposedLayoutINS4_7SwizzleILi3ELi4ELi3EEENS4_18smem_ptr_flag_bitsILi32EEENSS_INS5_IJNSA_ILi8EEESH_EEENS5_IJSH_SB_EEEEEEEvNS4_8identityES11_S1B_vS1C_EENS_8epilogue10collective6detail29Sm90TmaWarpSpecializedAdapterINS1F_15DefaultEpilogueIfSJ_SJ_NS1E_6thread17LinearCombinationIfLi1EffLNS1J_9ScaleType4KindE0ELNS_15FloatRoundStyleE2EfEENS1_15EpilogueDefaultEEEEEvvEEEEvNT_6ParamsE,"ax",@progbits
	.align	128
.text._ZN7cutlass13device_kernelINS_4gemm6kernel13GemmUniversalIN4cute5tupleIJiiiiEEENS1_10collective13CollectiveMmaINS1_34MainloopSm90TmaGmmaWarpSpecializedILi4ENS5_IJNS4_1CILi1EEESB_SB_EEENS1_35KernelTmaWarpSpecializedCooperativeEEENS5_IJNSA_ILi256EEENSA_ILi64EEENSA_ILi32EEEEEEfNS5_IJlSB_lEEEfSJ_NS4_8TiledMMAINS4_8MMA_AtomIJNS4_4SM904GMMA29MMA_64x64x8_F32TF32TF32_SS_TNILNSN_7ScaleInE1ELSP_1EEEEEENS4_6LayoutINS5_IJNSA_ILi2EEESB_SB_EEENS5_IJSB_NSA_ILi0EEESV_EEEEENS5_IJNS4_10UnderscoreESY_SY_EEEEENS4_13SM90_TMA_LOADENS4_14ComposedLayoutINS4_7SwizzleILi3ELi4ELi3EEENS4_18smem_ptr_flag_bitsILi32EEENSS_INS5_IJNSA_ILi8EEESH_EEENS5_IJSH_SB_EEEEEEEvNS4_8identityES11_S1B_vS1C_EENS_8epilogue10collective6detail29Sm90TmaWarpSpecializedAdapterINS1F_15DefaultEpilogueIfSJ_SJ_NS1E_6thread17LinearCombinationIfLi1EffLNS1J_9ScaleType4KindE0ELNS_15FloatRoundStyleE2EfEENS1_15EpilogueDefaultEEEEEvvEEEEvNT_6ParamsE:
        .type           _ZN7cutlass13device_kernelINS_4gemm6kernel13GemmUniversalIN4cute5tupleIJiiiiEEENS1_10collective13CollectiveMmaINS1_34MainloopSm90TmaGmmaWarpSpecializedILi4ENS5_IJNS4_1CILi1EEESB_SB_EEENS1_35KernelTmaWarpSpecializedCooperativeEEENS5_IJNSA_ILi256EEENSA_ILi64EEENSA_ILi32EEEEEEfNS5_IJlSB_lEEEfSJ_NS4_8TiledMMAINS4_8MMA_AtomIJNS4_4SM904GMMA29MMA_64x64x8_F32TF32TF32_SS_TNILNSN_7ScaleInE1ELSP_1EEEEEENS4_6LayoutINS5_IJNSA_ILi2EEESB_SB_EEENS5_IJSB_NSA_ILi0EEESV_EEEEENS5_IJNS4_10UnderscoreESY_SY_EEEEENS4_13SM90_TMA_LOADENS4_14ComposedLayoutINS4_7SwizzleILi3ELi4ELi3EEENS4_18smem_ptr_flag_bitsILi32EEENSS_INS5_IJNSA_ILi8EEESH_EEENS5_IJSH_SB_EEEEEEEvNS4_8identityES11_S1B_vS1C_EENS_8epilogue10collective6detail29Sm90TmaWarpSpecializedAdapterINS1F_15DefaultEpilogueIfSJ_SJ_NS1E_6thread17LinearCombinationIfLi1EffLNS1J_9ScaleType4KindE0ELNS_15FloatRoundStyleE2EfEENS1_15EpilogueDefaultEEEEEvvEEEEvNT_6ParamsE,@function
        .size           _ZN7cutlass13device_kernelINS_4gemm6kernel13GemmUniversalIN4cute5tupleIJiiiiEEENS1_10collective13CollectiveMmaINS1_34MainloopSm90TmaGmmaWarpSpecializedILi4ENS5_IJNS4_1CILi1EEESB_SB_EEENS1_35KernelTmaWarpSpecializedCooperativeEEENS5_IJNSA_ILi256EEENSA_ILi64EEENSA_ILi32EEEEEEfNS5_IJlSB_lEEEfSJ_NS4_8TiledMMAINS4_8MMA_AtomIJNS4_4SM904GMMA29MMA_64x64x8_F32TF32TF32_SS_TNILNSN_7ScaleInE1ELSP_1EEEEEENS4_6LayoutINS5_IJNSA_ILi2EEESB_SB_EEENS5_IJSB_NSA_ILi0EEESV_EEEEENS5_IJNS4_10UnderscoreESY_SY_EEEEENS4_13SM90_TMA_LOADENS4_14ComposedLayoutINS4_7SwizzleILi3ELi4ELi3EEENS4_18smem_ptr_flag_bitsILi32EEENSS_INS5_IJNSA_ILi8EEESH_EEENS5_IJSH_SB_EEEEEEEvNS4_8identityES11_S1B_vS1C_EENS_8epilogue10collective6detail29Sm90TmaWarpSpecializedAdapterINS1F_15DefaultEpilogueIfSJ_SJ_NS1E_6thread17LinearCombinationIfLi1EffLNS1J_9ScaleType4KindE0ELNS_15FloatRoundStyleE2EfEENS1_15EpilogueDefaultEEEEEvvEEEEvNT_6ParamsE,(.L_x_192 - _ZN7cutlass13device_kernelINS_4gemm6kernel13GemmUniversalIN4cute5tupleIJiiiiEEENS1_10collective13CollectiveMmaINS1_34MainloopSm90TmaGmmaWarpSpecializedILi4ENS5_IJNS4_1CILi1EEESB_SB_EEENS1_35KernelTmaWarpSpecializedCooperativeEEENS5_IJNSA_ILi256EEENSA_ILi64EEENSA_ILi32EEEEEEfNS5_IJlSB_lEEEfSJ_NS4_8TiledMMAINS4_8MMA_AtomIJNS4_4SM904GMMA29MMA_64x64x8_F32TF32TF32_SS_TNILNSN_7ScaleInE1ELSP_1EEEEEENS4_6LayoutINS5_IJNSA_ILi2EEESB_SB_EEENS5_IJSB_NSA_ILi0EEESV_EEEEENS5_IJNS4_10UnderscoreESY_SY_EEEEENS4_13SM90_TMA_LOADENS4_14ComposedLayoutINS4_7SwizzleILi3ELi4ELi3EEENS4_18smem_ptr_flag_bitsILi32EEENSS_INS5_IJNSA_ILi8EEESH_EEENS5_IJSH_SB_EEEEEEEvNS4_8identityES11_S1B_vS1C_EENS_8epilogue10collective6detail29Sm90TmaWarpSpecializedAdapterINS1F_15DefaultEpilogueIfSJ_SJ_NS1E_6thread17LinearCombinationIfLi1EffLNS1J_9ScaleType4KindE0ELNS_15FloatRoundStyleE2EfEENS1_15EpilogueDefaultEEEEEvvEEEEvNT_6ParamsE)
        .other          _ZN7cutlass13device_kernelINS_4gemm6kernel13GemmUniversalIN4cute5tupleIJiiiiEEENS1_10collective13CollectiveMmaINS1_34MainloopSm90TmaGmmaWarpSpecializedILi4ENS5_IJNS4_1CILi1EEESB_SB_EEENS1_35KernelTmaWarpSpecializedCooperativeEEENS5_IJNSA_ILi256EEENSA_ILi64EEENSA_ILi32EEEEEEfNS5_IJlSB_lEEEfSJ_NS4_8TiledMMAINS4_8MMA_AtomIJNS4_4SM904GMMA29MMA_64x64x8_F32TF32TF32_SS_TNILNSN_7ScaleInE1ELSP_1EEEEEENS4_6LayoutINS5_IJNSA_ILi2EEESB_SB_EEENS5_IJSB_NSA_ILi0EEESV_EEEEENS5_IJNS4_10UnderscoreESY_SY_EEEEENS4_13SM90_TMA_LOADENS4_14ComposedLayoutINS4_7SwizzleILi3ELi4ELi3EEENS4_18smem_ptr_flag_bitsILi32EEENSS_INS5_IJNSA_ILi8EEESH_EEENS5_IJSH_SB_EEEEEEEvNS4_8identityES11_S1B_vS1C_EENS_8epilogue10collective6detail29Sm90TmaWarpSpecializedAdapterINS1F_15DefaultEpilogueIfSJ_SJ_NS1E_6thread17LinearCombinationIfLi1EffLNS1J_9ScaleType4KindE0ELNS_15FloatRoundStyleE2EfEENS1_15EpilogueDefaultEEEEEvvEEEEvNT_6ParamsE,@"STO_CUDA_ENTRY STV_DEFAULT"
_ZN7cutlass13device_kernelINS_4gemm6kernel13GemmUniversalIN4cute5tupleIJiiiiEEENS1_10collective13CollectiveMmaINS1_34MainloopSm90TmaGmmaWarpSpecializedILi4ENS5_IJNS4_1CILi1EEESB_SB_EEENS1_35KernelTmaWarpSpecializedCooperativeEEENS5_IJNSA_ILi256EEENSA_ILi64EEENSA_ILi32EEEEEEfNS5_IJlSB_lEEEfSJ_NS4_8TiledMMAINS4_8MMA_AtomIJNS4_4SM904GMMA29MMA_64x64x8_F32TF32TF32_SS_TNILNSN_7ScaleInE1ELSP_1EEEEEENS4_6LayoutINS5_IJNSA_ILi2EEESB_SB_EEENS5_IJSB_NSA_ILi0EEESV_EEEEENS5_IJNS4_10UnderscoreESY_SY_EEEEENS4_13SM90_TMA_LOADENS4_14ComposedLayoutINS4_7SwizzleILi3ELi4ELi3EEENS4_18smem_ptr_flag_bitsILi32EEENSS_INS5_IJNSA_ILi8EEESH_EEENS5_IJSH_SB_EEEEEEEvNS4_8identityES11_S1B_vS1C_EENS_8epilogue10collective6detail29Sm90TmaWarpSpecializedAdapterINS1F_15DefaultEpilogueIfSJ_SJ_NS1E_6thread17LinearCombinationIfLi1EffLNS1J_9ScaleType4KindE0ELNS_15FloatRoundStyleE2EfEENS1_15EpilogueDefaultEEEEEvvEEEEvNT_6ParamsE:
[----:B------:R-:W0:Y:S01]  /*0000*/  LDC R1, c[0x0][0x28] ;  /* 0x00000a00ff017b82 */ /* 0x000e220000000800 */
[----:B------:R-:W1:Y:S01]  /*0010*/  S2R R18, SR_TID.X ;  /* 0x0000000000127919 */ /* 0x000e620000002100 */
[----:B------:R-:W-:Y:S01]  /*0020*/  ELECT P0, URZ, PT ;  /* 0x00000000003f782f */ /* 0x000fe20003800000 */
[----:B------:R-:W-:Y:S01]  /*0030*/  BSSY B0, `(.L_x_0) ;  /* 0x000000f000007945 */ /* 0x000fe20003800000 */
[--C-:B-1----:R-:W-:Y:S02]  /*0040*/  SHF.R.U32.HI R0, RZ, 0x5, R18.reuse ;  /* 0x00000005ff007819 */ /* 0x102fe40000011612 */
[----:B------:R-:W-:-:S03]  /*0050*/  SHF.R.U32.HI R22, RZ, 0x7, R18 ;  /* 0x00000007ff167819 */ /* 0x000fc60000011612 */
[----:B------:R-:W1:Y:S04]  /*0060*/  SHFL.IDX PT, R5, R0, RZ, 0x1f ;  /* 0x00001fff00057589 */ /* 0x000e6800000e0000 */
[----:B------:R2:W3:Y:S01]  /*0070*/  SHFL.IDX PT, R8, R22, RZ, 0x1f ;  /* 0x00001fff16087589 */ /* 0x0004e200000e0000 */
[----:B-1----:R-:W-:-:S13]  /*0080*/  ISETP.NE.OR P0, PT, R5, RZ, !P0 ;  /* 0x000000ff0500720c */ /* 0x002fda0004705670 */
[----:B0-23--:R-:W-:Y:S05]  /*0090*/  @P0 BRA `(.L_x_1) ;  /* 0x0000000000200947 */ /* 0x00dfea0003800000 */
[----:B------:R-:W-:Y:S02]  /*00a0*/  ULDC.64 UR4, c[0x0][0x198] ;  /* 0x0000660000047ab9 */ /* 0x000fe40000000a00 */
[----:B------:R-:W-:Y:S02]  /*00b0*/  UIADD3 UR6, UP0, UR4, 0xf0, URZ ;  /* 0x000000f004067890 */ /* 0x000fe4000ff1e03f */
[----:B------:R-:W-:Y:S02]  /*00c0*/  UIADD3 UR4, UP1, UR4, 0x1f0, URZ ;  /* 0x000001f004047890 */ /* 0x000fe4000ff3e03f */
[----:B------:R-:W-:Y:S02]  /*00d0*/  UIADD3.X UR7, URZ, UR5, URZ, UP0, !UPT ;  /* 0x000000053f077290 */ /* 0x000fe400087fe43f */
[----:B------:R-:W-:-:S07]  /*00e0*/  UIADD3.X UR5, URZ, UR5, URZ, UP1, !UPT ;  /* 0x000000053f057290 */ /* 0x000fce0008ffe43f */
[----:B------:R0:W-:Y:S02]  /*00f0*/  UTMACCTL.PF [UR6] ;  /* 0x00000000060079b9 */ /* 0x0001e40008040000 */
[----:B------:R0:W-:Y:S02]  /*0100*/  UTMACCTL.PF [UR4] ;  /* 0x00000000040079b9 */ /* 0x0001e40008040000 */
[----:B0-----:R-:W-:Y:S01]  /*0110*/  NOP ;  /* 0x0000000000007918 */ /* 0x001fe20000000000 */
.L_x_1:
[----:B------:R-:W-:Y:S05]  /*0120*/  BSYNC B0 ;  /* 0x0000000000007941 */ /* 0x000fea0003800000 */
.L_x_0:
[----:B------:R-:W0:Y:S02]  /*0130*/  SHFL.IDX PT, R2, R0, RZ, 0x1f ;  /* 0x00001fff00027589 */ /* 0x000e2400000e0000 */
[----:B0-----:R-:W-:-:S13]  /*0140*/  ISETP.NE.AND P0, PT, R2, RZ, PT ;  /* 0x000000ff0200720c */ /* 0x001fda0003f05270 */
[----:B------:R-:W-:Y:S05]  /*0150*/  @P0 BRA `(.L_x_2) ;  /* 0x0000000000580947 */ /* 0x000fea0003800000 */
[----:B------:R-:W0:Y:S01]  /*0160*/  S2UR UR8, SR_CgaCtaId ;  /* 0x00000000000879c3 */ /* 0x000e220000008800 */
[----:B------:R-:W-:Y:S01]  /*0170*/  UMOV UR4, 0x400 ;  /* 0x0000040000047882 */ /* 0x000fe20000000000 */
[----:B------:R-:W-:Y:S01]  /*0180*/  UMOV UR5, 0x1 ;  /* 0x0000000100057882 */ /* 0x000fe20000000000 */
[----:B------:R-:W-:Y:S01]  /*0190*/  UMOV UR6, 0x100 ;  /* 0x0000010000067882 */ /* 0x000fe20000000000 */
[----:B------:R-:W-:Y:S01]  /*01a0*/  ELECT P0, URZ, PT ;  /* 0x00000000003f782f */ /* 0x000fe20003800000 */
[----:B------:R-:W-:-:S04]  /*01b0*/  UIADD3 UR6, -UR6, 0x100000, URZ ;  /* 0x0010000006067890 */ /* 0x000fc8000fffe13f */
[----:B------:R-:W-:Y:S02]  /*01c0*/  USHF.L.U32 UR7, UR6, 0xb, URZ ;  /* 0x0000000b06077899 */ /* 0x000fe4000800063f */
[----:B------:R-:W-:Y:S02]  /*01d0*/  USHF.L.U32 UR6, UR6, 0x1, URZ ;  /* 0x0000000106067899 */ /* 0x000fe4000800063f */
[----:B0-----:R-:W-:Y:S02]  /*01e0*/  ULEA UR8, UR8, UR4, 0x18 ;  /* 0x0000000408087291 */ /* 0x001fe4000f8ec03f */
[----:B------:R-:W-:-:S04]  /*01f0*/  UIADD3 UR4, -UR5, 0x100000, URZ ;  /* 0x0010000005047890 */ /* 0x000fc8000fffe13f */
[----:B------:R-:W-:Y:S02]  /*0200*/  USHF.L.U32 UR5, UR4, 0xb, URZ ;  /* 0x0000000b04057899 */ /* 0x000fe4000800063f */
[----:B------:R-:W-:Y:S01]  /*0210*/  USHF.L.U32 UR4, UR4, 0x1, URZ ;  /* 0x0000000104047899 */ /* 0x000fe2000800063f */
[----:B------:R-:W0:Y:S11]  /*0220*/  FENCE.VIEW.ASYNC.S ;  /* 0x00000000000073c6 */ /* 0x000e360000000000 */
[----:B0-----:R0:W1:Y:S01]  /*0230*/  SYNCS.EXCH.64 URZ, [UR8], UR4 ;  /* 0x00000004083f75b2 */ /* 0x0010620008000100 */
[----:B------:R0:W2:Y:S01]  /*0240*/  SYNCS.EXCH.64 URZ, [UR8+0x20], UR6 ;  /* 0x00002006083f75b2 */ /* 0x0000a20008000100 */
[----:B------:R0:W3:Y:S01]  /*0250*/  SYNCS.EXCH.64 URZ, [UR8+0x8], UR4 ;  /* 0x00000804083f75b2 */ /* 0x0000e20008000100 */
[----:B------:R0:W4:Y:S01]  /*0260*/  SYNCS.EXCH.64 URZ, [UR8+0x28], UR6 ;  /* 0x00002806083f75b2 */ /* 0x0001220008000100 */
[----:B------:R0:W0:Y:S01]  /*0270*/  SYNCS.EXCH.64 URZ, [UR8+0x10], UR4 ;  /* 0x00001004083f75b2 */ /* 0x0000220008000100 */
[----:B------:R0:W0:Y:S01]  /*0280*/  SYNCS.EXCH.64 URZ, [UR8+0x30], UR6 ;  /* 0x00003006083f75b2 */ /* 0x0000220008000100 */
[----:B------:R0:W0:Y:S01]  /*0290*/  SYNCS.EXCH.64 URZ, [UR8+0x18], UR4 ;  /* 0x00001804083f75b2 */ /* 0x0000220008000100 */
[----:B------:R0:W0:Y:S01]  /*02a0*/  SYNCS.EXCH.64 URZ, [UR8+0x38], UR6 ;  /* 0x00003806083f75b2 */ /* 0x0000220008000100 */
[----:B------:R-:W-:Y:S01]  /*02b0*/  NOP ;  /* 0x0000000000007918 */ /* 0x000fe20000000000 */
.L_x_2:
[----:B------:R-:W5:Y:S01]  /*02c0*/  SHFL.IDX PT, R0, R0, RZ, 0x1f ;  /* 0x00001fff00007589 */ /* 0x000f6200000e0000 */
[----:B------:R-:W1:Y:S01]  /*02d0*/  LDC R2, c[0x0][0x65c] ;  /* 0x00019700ff027b82 */ /* 0x000e620000000800 */
[----:B------:R-:W-:Y:S02]  /*02e0*/  ELECT P0, URZ, PT ;  /* 0x00000000003f782f */ /* 0x000fe40003800000 */
[----:B------:R-:W-:Y:S01]  /*02f0*/  LOP3.LUT R6, R6, 0xfffff7ff, RZ, 0xc0, !PT ;  /* 0xfffff7ff06067812 */ /* 0x000fe200078ec0ff */
[----:B------:R-:W2:Y:S01]  /*0300*/  S2R R3, SR_CTAID.Y ;  /* 0x0000000000037919 */ /* 0x000ea20000002600 */
[----:B0-----:R-:W-:Y:S01]  /*0310*/  UMOV UR4, 0x20 ;  /* 0x0000002000047882 */ /* 0x001fe20000000000 */
[----:B------:R-:W-:Y:S01]  /*0320*/  ISETP.NE.AND P2, PT, R8, RZ, PT ;  /* 0x000000ff0800720c */ /* 0x000fe20003f45270 */
[----:B------:R-:W-:Y:S01]  /*0330*/  NOP ;  /* 0x0000000000007918 */ /* 0x000fe20000000000 */
[----:B------:R-:W0:Y:S01]  /*0340*/  S2R R4, SR_CTAID.X ;  /* 0x0000000000047919 */ /* 0x000e220000002500 */
[----:B------:R-:W-:Y:S01]  /*0350*/  NOP ;  /* 0x0000000000007918 */ /* 0x000fe20000000000 */
[----:B-----5:R-:W-:-:S02]  /*0360*/  ISETP.NE.OR P0, PT, R0, RZ, !P0 ;  /* 0x000000ff0000720c */ /* 0x020fc40004705670 */
[----:B-1----:R-:W-:-:S11]  /*0370*/  ISETP.NE.AND P3, PT, R2, 0x1, PT ;  /* 0x000000010200780c */ /* 0x002fd60003f65270 */
[----:B------:R-:W-:Y:S01]  /*0380*/  VOTEU.ALL UP0, P0 ;  /* 0x00000000003f7886 */ /* 0x000fe20000000000 */
[----:B------:R-:W-:Y:S01]  /*0390*/  VOTEU.ALL UP1, P0 ;  /* 0x00000000003f7886 */ /* 0x000fe20000020000 */
[----:B------:R-:W-:Y:S01]  /*03a0*/  @P3 LOP3.LUT R6, R6, 0x800, RZ, 0xfc, !PT ;  /* 0x0000080006063812 */ /* 0x000fe200078efcff */
[----:B------:R-:W0:Y:S01]  /*03b0*/  @P3 LDC R17, c[0x0][0x10] ;  /* 0x00000400ff113b82 */ /* 0x000e220000000800 */
[----:B------:R-:W-:Y:S01]  /*03c0*/  SHF.R.S32.HI R6, RZ, 0x1f, R5 ;  /* 0x0000001fff067819 */ /* 0x000fe20000011405 */
[----:B------:R-:W-:Y:S01]  /*03d0*/  @!UP0 UMOV UR6, 0x400 ;  /* 0x0000040000068882 */ /* 0x000fe20000000000 */
[----:B------:R-:W-:-:S04]  /*03e0*/  @!UP0 UIADD3 UR4, -UR4, 0x100000, URZ ;  /* 0x0010000004048890 */ /* 0x000fc8000fffe13f */
[----:B------:R-:W-:Y:S02]  /*03f0*/  @!UP0 USHF.L.U32 UR5, UR4, 0xb, URZ ;  /* 0x0000000b04058899 */ /* 0x000fe4000800063f */
[----:B------:R-:W-:Y:S01]  /*0400*/  @!UP0 USHF.L.U32 UR4, UR4, 0x1, URZ ;  /* 0x0000000104048899 */ /* 0x000fe2000800063f */
[----:B------:R-:W-:Y:S01]  /*0410*/  @P3 IMAD.MOV.U32 R7, RZ, RZ, RZ ;  /* 0x000000ffff073224 */ /* 0x000fe200078e00ff */
[----:B------:R-:W-:Y:S01]  /*0420*/  LEA.HI R6, R6, R5, RZ, 0x2 ;  /* 0x0000000506067211 */ /* 0x000fe200078f10ff */
[----:B------:R-:W-:Y:S01]  /*0430*/  @P3 IMAD.MOV.U32 R11, RZ, RZ, RZ ;  /* 0x000000ffff0b3224 */ /* 0x000fe200078e00ff */
[----:B------:R-:W1:Y:S02]  /*0440*/  @!UP0 S2UR UR7, SR_CgaCtaId ;  /* 0x00000000000789c3 */ /* 0x000e640000008800 */
[----:B------:R-:W-:Y:S01]  /*0450*/  LOP3.LUT R0, R6, 0xfffffffc, RZ, 0xc0, !PT ;  /* 0xfffffffc06007812 */ /* 0x000fe200078ec0ff */
[----:B--2---:R-:W-:-:S04]  /*0460*/  @P3 IMAD.MOV.U32 R6, RZ, RZ, R3 ;  /* 0x000000ffff063224 */ /* 0x004fc800078e0003 */
[----:B------:R-:W-:Y:S01]  /*0470*/  IMAD.IADD R0, R5, 0x1, -R0 ;  /* 0x0000000105007824 */ /* 0x000fe200078e0a00 */
[----:B------:R-:W2:Y:S01]  /*0480*/  @!P3 LDC R9, c[0x0][0xc] ;  /* 0x00000300ff09bb82 */ /* 0x000ea20000000800 */
[----:B------:R-:W-:Y:S02]  /*0490*/  IMAD.MOV.U32 R5, RZ, RZ, RZ ;  /* 0x000000ffff057224 */ /* 0x000fe400078e00ff */
[----:B0-----:R-:W-:-:S04]  /*04a0*/  @P3 IMAD.WIDE.U32 R16, R4, R17, R6 ;  /* 0x0000001104103225 */ /* 0x001fc800078e0006 */
[----:B------:R-:W-:Y:S01]  /*04b0*/  @P3 IMAD.IADD R17, R17, 0x1, R11 ;  /* 0x0000000111113824 */ /* 0x000fe200078e020b */
[----:B-1----:R-:W-:Y:S01]  /*04c0*/  @!UP0 ULEA UR6, UR7, UR6, 0x18 ;  /* 0x0000000607068291 */ /* 0x002fe2000f8ec03f */
[----:B------:R-:W-:Y:S01]  /*04d0*/  VOTEU.ALL UP0, P0 ;  /* 0x00000000003f7886 */ /* 0x000fe20000000000 */
[----:B------:R-:W-:-:S04]  /*04e0*/  ISETP.NE.AND P0, PT, R0, 0x3, PT ;  /* 0x000000030000780c */ /* 0x000fc80003f05270 */
[----:B------:R-:W-:Y:S01]  /*04f0*/  ISETP.EQ.OR P0, PT, R0, RZ, !P0 ;  /* 0x000000ff0000720c */ /* 0x000fe20004702670 */
[----:B--2---:R-:W-:-:S03]  /*0500*/  @!P3 IMAD.WIDE.U32 R6, R9, R3, R4 ;  /* 0x000000030906b225 */ /* 0x004fc600078e0004 */
[C---:B------:R-:W-:Y:S01]  /*0510*/  ISETP.EQ.AND P0, PT, R8.reuse, RZ, P0 ;  /* 0x000000ff0800720c */ /* 0x040fe20000702270 */
[----:B------:R-:W-:Y:S01]  /*0520*/  VIADD R8, R8, 0xffffffff ;  /* 0xffffffff08087836 */ /* 0x000fe20000000000 */
[----:B------:R-:W0:Y:S02]  /*0530*/  FENCE.VIEW.ASYNC.S ;  /* 0x00000000000073c6 */ /* 0x000e240000000000 */
[----:B0-----:R0:W3:Y:S01]  /*0540*/  @!UP0 SYNCS.EXCH.64 URZ, [UR6+0x50], UR4 ;  /* 0x00005004063f85b2 */ /* 0x0010e20008000100 */
[----:B------:R-:W-:Y:S01]  /*0550*/  @!P3 IMAD.MOV.U32 R16, RZ, RZ, R6 ;  /* 0x000000ffff10b224 */ /* 0x000fe200078e0006 */
[----:B------:R-:W-:Y:S02]  /*0560*/  SEL R19, RZ, 0x1, !P0 ;  /* 0x00000001ff137807 */ /* 0x000fe40004000000 */
[----:B------:R-:W-:Y:S02]  /*0570*/  ISETP.GE.U32.AND P1, PT, R8, 0x2, PT ;  /* 0x000000020800780c */ /* 0x000fe40003f26070 */
[----:B------:R-:W-:-:S02]  /*0580*/  @!P3 MOV R17, R7 ;  /* 0x000000070011b202 */ /* 0x000fc40000000f00 */
[----:B------:R-:W-:Y:S01]  /*0590*/  SEL R19, R19, 0x2, P1 ;  /* 0x0000000213137807 */ /* 0x000fe20000800000 */
[----:B------:R0:W3:Y:S01]  /*05a0*/  @!UP1 SYNCS.EXCH.64 URZ, [UR6+0x58], UR4 ;  /* 0x00005804063f95b2 */ /* 0x0000e20008000100 */
[----:B------:R-:W-:Y:S01]  /*05b0*/  NOP ;  /* 0x0000000000007918 */ /* 0x000fe20000000000 */
[----:B---34-:R-:W-:Y:S06]  /*05c0*/  BAR.SYNC.DEFER_BLOCKING 0x0 ;  /* 0x0000000000007b1d */ /* 0x018fec0000010000 */
[----:B------:R-:W-:Y:S05]  /*05d0*/  @!P2 BRA `(.L_x_3) ;  /* 0x0000005c0060a947 */ /* 0x000fea0003800000 */
[----:B------:R-:W-:-:S13]  /*05e0*/  ISETP.GT.U32.AND P0, PT, R8, 0x1, PT ;  /* 0x000000010800780c */ /* 0x000fda0003f04070 */
[----:B0-----:R-:W-:Y:S05]  /*05f0*/  @P0 EXIT ;  /* 0x000000000000094d */ /* 0x001fea0003800000 */
[----:B------:R-:W-:Y:S01]  /*0600*/  ULDC.64 UR4, c[0x0][0x650] ;  /* 0x0001940000047ab9 */ /* 0x000fe20000000a00 */
[----:B------:R-:W-:Y:S01]  /*0610*/  PRMT R0, RZ, 0x7610, R0 ;  /* 0x00007610ff007816 */ /* 0x000fe20000000000 */
[----:B------:R-:W-:Y:S01]  /*0620*/  IMAD.MOV.U32 R92, RZ, RZ, -0x1 ;  /* 0xffffffffff5c7424 */ /* 0x000fe200078e00ff */
[----:B------:R-:W-:Y:S01]  /*0630*/  ISETP.GE.U32.AND P0, PT, R16, UR4, PT ;  /* 0x0000000410007c0c */ /* 0x000fe2000bf06070 */
[----:B------:R-:W-:Y:S02]  /*0640*/  IMAD.MOV.U32 R90, RZ, RZ, -0x1 ;  /* 0xffffffffff5a7424 */ /* 0x000fe400078e00ff */
[----:B------:R-:W-:Y:S01]  /*0650*/  IMAD.MOV.U32 R23, RZ, RZ, -0x1 ;  /* 0xffffffffff177424 */ /* 0x000fe200078e00ff */
[----:B------:R-:W-:-:S13]  /*0660*/  ISETP.GE.U32.AND.EX P0, PT, R17, UR5, PT, P0 ;  /* 0x0000000511007c0c */ /* 0x000fda000bf06100 */
[----:B------:R-:W-:Y:S05]  /*0670*/  @P0 BRA `(.L_x_4) ;  /* 0x0000000400540947 */ /* 0x000fea0003800000 */
[----:B------:R-:W0:Y:S01]  /*0680*/  LDC.64 R14, c[0x0][0x628] ;  /* 0x00018a00ff0e7b82 */ /* 0x000e220000000a00 */
[----:B------:R-:W-:Y:S02]  /*0690*/  IMAD.MOV.U32 R6, RZ, RZ, R16 ;  /* 0x000000ffff067224 */ /* 0x000fe400078e0010 */
[----:B------:R-:W-:-:S05]  /*06a0*/  IMAD.MOV.U32 R7, RZ, RZ, R17 ;  /* 0x000000ffff077224 */ /* 0x000fca00078e0011 */
[----:B------:R-:W1:Y:S08]  /*06b0*/  LDC R0, c[0x0][0x630] ;  /* 0x00018c00ff007b82 */ /* 0x000e700000000800 */
[----:B------:R-:W2:Y:S01]  /*06c0*/  LDC.64 R20, c[0x0][0x620] ;  /* 0x00018800ff147b82 */ /* 0x000ea20000000a00 */
[----:B0-----:R-:W-:-:S04]  /*06d0*/  ISETP.NE.U32.AND P0, PT, R14, RZ, PT ;  /* 0x000000ff0e00720c */ /* 0x001fc80003f05070 */
[----:B------:R-:W-:-:S13]  /*06e0*/  ISETP.NE.AND.EX P0, PT, R15, RZ, PT, P0 ;  /* 0x000000ff0f00720c */ /* 0x000fda0003f05300 */
[----:B-12---:R-:W-:Y:S05]  /*06f0*/  @!P0 BRA `(.L_x_5) ;  /* 0x0000000000288947 */ /* 0x006fea0003800000 */
[----:B------:R-:W0:Y:S02]  /*0700*/  LDC R11, c[0x0][0x634] ;  /* 0x00018d00ff0b7b82 */ /* 0x000e240000000800 */
[----:B0-----:R-:W-:-:S05]  /*0710*/  IADD3 R11, P0, R16, R11, RZ ;  /* 0x0000000b100b7210 */ /* 0x001fca0007f1e0ff */
[----:B------:R-:W-:-:S04]  /*0720*/  IMAD.X R13, RZ, RZ, R17, P0 ;  /* 0x000000ffff0d7224 */ /* 0x000fc800000e0611 */
[----:B------:R-:W-:-:S04]  /*0730*/  IMAD.WIDE.U32 R6, R13, R14, RZ ;  /* 0x0000000e0d067225 */ /* 0x000fc800078e00ff */
[----:B------:R-:W-:-:S04]  /*0740*/  IMAD.WIDE.U32 R8, P0, R11, R15, R6 ;  /* 0x0000000f0b087225 */ /* 0x000fc80007800006 */
[----:B------:R-:W-:-:S04]  /*0750*/  IMAD.WIDE.U32 R6, R11, R14, RZ ;  /* 0x0000000e0b067225 */ /* 0x000fc800078e00ff */
[----:B------:R-:W-:Y:S01]  /*0760*/  IMAD.X R11, RZ, RZ, RZ, P0 ;  /* 0x000000ffff0b7224 */ /* 0x000fe200000e06ff */
[----:B------:R-:W-:Y:S01]  /*0770*/  IADD3 RZ, P0, R7, R8, RZ ;  /* 0x0000000807ff7210 */ /* 0x000fe20007f1e0ff */
[----:B------:R-:W-:-:S04]  /*0780*/  IMAD.MOV.U32 R10, RZ, RZ, R9 ;  /* 0x000000ffff0a7224 */ /* 0x000fc800078e0009 */
[----:B------:R-:W-:-:S08]  /*0790*/  IMAD.WIDE.U32.X R6, R13, R15, R10, P0 ;  /* 0x0000000f0d067225 */ /* 0x000fd000000e040a */
.L_x_5:
[-CC-:B------:R-:W-:Y:S01]  /*07a0*/  SHF.R.U64 R23, R6, R0.reuse, R7.reuse ;  /* 0x0000000006177219 */ /* 0x180fe20000001207 */
[----:B------:R-:W0:Y:S01]  /*07b0*/  LDC R10, c[0x0][0x618] ;  /* 0x00018600ff0a7b82 */ /* 0x000e220000000800 */
[----:B------:R-:W-:Y:S01]  /*07c0*/  SHF.R.U32.HI R5, RZ, R0, R7 ;  /* 0x00000000ff057219 */ /* 0x000fe20000011607 */
[----:B------:R-:W-:Y:S01]  /*07d0*/  ULDC UR4, c[0x0][0x150] ;  /* 0x0000540000047ab9 */ /* 0x000fe20000000800 */
[----:B------:R-:W-:Y:S02]  /*07e0*/  IADD3 R9, P0, RZ, -R23, RZ ;  /* 0x80000017ff097210 */ /* 0x000fe40007f1e0ff */
[----:B------:R-:W-:Y:S02]  /*07f0*/  I2FP.F32.U32 R0, R4 ;  /* 0x0000000400007245 */ /* 0x000fe40000201000 */
[----:B------:R-:W-:Y:S01]  /*0800*/  IADD3.X R11, RZ, ~R5, RZ, P0, !PT ;  /* 0x80000005ff0b7210 */ /* 0x000fe200007fe4ff */
[----:B------:R-:W1:Y:S01]  /*0810*/  LDC.64 R28, c[0x0][0x640] ;  /* 0x00019000ff1c7b82 */ /* 0x000e620000000a00 */
[----:B------:R-:W-:-:S04]  /*0820*/  IMAD.WIDE.U32 R6, R9, R20, R16 ;  /* 0x0000001409067225 */ /* 0x000fc800078e0010 */
[----:B------:R-:W-:Y:S01]  /*0830*/  FMUL R0, R0, UR4 ;  /* 0x0000000400007c20 */ /* 0x000fe20008400000 */
[----:B------:R-:W-:Y:S01]  /*0840*/  ULDC UR4, c[0x0][0x154] ;  /* 0x0000550000047ab9 */ /* 0x000fe20000000800 */
[----:B------:R-:W-:Y:S01]  /*0850*/  IMAD R8, R11, R20, RZ ;  /* 0x000000140b087224 */ /* 0x000fe200078e02ff */
[----:B------:R-:W2:Y:S03]  /*0860*/  LDC R5, c[0x0][0x144] ;  /* 0x00005100ff057b82 */ /* 0x000ea60000000800 */
[----:B------:R-:W3:Y:S01]  /*0870*/  F2I.U32.TRUNC.NTZ R0, R0 ;  /* 0x0000000000007305 */ /* 0x000ee2000020f000 */
[----:B------:R-:W-:-:S04]  /*0880*/  IMAD R9, R9, R21, R8 ;  /* 0x0000001509097224 */ /* 0x000fc800078e0208 */
[----:B------:R-:W-:Y:S01]  /*0890*/  IMAD.IADD R7, R7, 0x1, R9 ;  /* 0x0000000107077824 */ /* 0x000fe200078e0209 */
[----:B------:R-:W4:Y:S01]  /*08a0*/  LDC R12, c[0x0][0x608] ;  /* 0x00018200ff0c7b82 */ /* 0x000f220000000800 */
[----:B------:R-:W-:-:S03]  /*08b0*/  IMAD.MOV.U32 R9, RZ, RZ, -0x1 ;  /* 0xffffffffff097424 */ /* 0x000fc600078e00ff */
[-CC-:B0-----:R-:W-:Y:S02]  /*08c0*/  SHF.R.U64 R20, R6, R10.reuse, R7.reuse ;  /* 0x0000000a06147219 */ /* 0x181fe40000001207 */
[----:B------:R-:W-:Y:S02]  /*08d0*/  I2FP.F32.U32 R6, R3 ;  /* 0x0000000300067245 */ /* 0x000fe40000201000 */
[----:B------:R-:W-:Y:S01]  /*08e0*/  SHF.R.U32.HI R7, RZ, R10, R7 ;  /* 0x0000000aff077219 */ /* 0x000fe20000011607 */
[----:B------:R-:W0:Y:S01]  /*08f0*/  LDC R26, c[0x0][0x658] ;  /* 0x00019600ff1a7b82 */ /* 0x000e220000000800 */
[----:B-1----:R-:W-:Y:S01]  /*0900*/  ISETP.NE.U32.AND P0, PT, R28, RZ, PT ;  /* 0x000000ff1c00720c */ /* 0x002fe20003f05070 */
[----:B---3--:R-:W-:Y:S02]  /*0910*/  IMAD.MOV R8, RZ, RZ, -R0 ;  /* 0x000000ffff087224 */ /* 0x008fe400078e0a00 */
[----:B------:R-:W-:Y:S01]  /*0920*/  FMUL R6, R6, UR4 ;  /* 0x0000000406067c20 */ /* 0x000fe20008400000 */
[----:B------:R-:W-:-:S03]  /*0930*/  ISETP.NE.AND.EX P0, PT, R29, RZ, PT, P0 ;  /* 0x000000ff1d00720c */ /* 0x000fc60003f05300 */
[----:B------:R-:W1:Y:S01]  /*0940*/  LDC R14, c[0x0][0x148] ;  /* 0x00005200ff0e7b82 */ /* 0x000e620000000800 */
[----:B--2---:R-:W-:-:S07]  /*0950*/  IMAD R0, R5, R8, R4 ;  /* 0x0000000805007224 */ /* 0x004fce00078e0204 */
[----:B------:R-:W2:Y:S01]  /*0960*/  LDC R24, c[0x0][0x600] ;  /* 0x00018000ff187b82 */ /* 0x000ea20000000800 */
[-CC-:B----4-:R-:W-:Y:S02]  /*0970*/  SHF.R.U64 R30, R20, R12.reuse, R7.reuse ;  /* 0x0000000c141e7219 */ /* 0x190fe40000001207 */
[----:B------:R-:W-:Y:S01]  /*0980*/  SHF.R.U32.HI R5, RZ, R12, R7 ;  /* 0x0000000cff057219 */ /* 0x000fe20000011607 */
[----:B------:R-:W-:Y:S01]  /*0990*/  IMAD.MOV.U32 R7, RZ, RZ, 0x1 ;  /* 0x00000001ff077424 */ /* 0x000fe200078e00ff */
[----:B------:R3:W4:Y:S03]  /*09a0*/  F2I.U32.TRUNC.NTZ R12, R6 ;  /* 0x00000006000c7305 */ /* 0x000726000020f000 */
[----:B------:R-:W1:Y:S01]  /*09b0*/  LDC R15, c[0x0][0x648] ;  /* 0x00019200ff0f7b82 */ /* 0x000e620000000800 */
[-C--:B0-----:R-:W-:Y:S02]  /*09c0*/  SHF.L.U32 R4, R9, R26.reuse, RZ ;  /* 0x0000001a09047219 */ /* 0x081fe400000006ff */
[----:B------:R-:W-:-:S02]  /*09d0*/  SHF.R.U64 R32, R30, R26, R5 ;  /* 0x0000001a1e207219 */ /* 0x000fc40000001205 */
[----:B------:R-:W-:Y:S02]  /*09e0*/  LOP3.LUT R11, RZ, R4, RZ, 0x33, !PT ;  /* 0x00000004ff0b7212 */ /* 0x000fe400078e33ff */
[-C--:B------:R-:W-:Y:S01]  /*09f0*/  SHF.R.U32.HI R5, RZ, R26.reuse, R5 ;  /* 0x0000001aff057219 */ /* 0x080fe20000011605 */
[----:B------:R-:W0:Y:S01]  /*0a00*/  LDC R21, c[0x0][0x638] ;  /* 0x00018e00ff157b82 */ /* 0x000e220000000800 */
[----:B------:R-:W-:Y:S01]  /*0a10*/  SHF.L.U32 R10, R7, R26, RZ ;  /* 0x0000001a070a7219 */ /* 0x000fe200000006ff */
[----:B------:R-:W-:-:S06]  /*0a20*/  IMAD.MOV.U32 R4, RZ, RZ, R32 ;  /* 0x000000ffff047224 */ /* 0x000fcc00078e0020 */
[----:B------:R-:W0:Y:S01]  /*0a30*/  LDC R92, c[0x0][0x610] ;  /* 0x00018400ff5c7b82 */ /* 0x000e220000000800 */
[----:B---34-:R-:W-:Y:S05]  /*0a40*/  @!P0 BRA `(.L_x_6) ;  /* 0x0000000000288947 */ /* 0x018fea0003800000 */
[----:B------:R-:W3:Y:S02]  /*0a50*/  LDC R9, c[0x0][0x64c] ;  /* 0x00019300ff097b82 */ /* 0x000ee40000000800 */
[----:B---3--:R-:W-:-:S05]  /*0a60*/  IADD3 R9, P0, R32, R9, RZ ;  /* 0x0000000920097210 */ /* 0x008fca0007f1e0ff */
        /* <DEDUP_REMOVED lines=8> */
.L_x_6:
[----:B-1----:R-:W-:Y:S01]  /*0af0*/  SHF.R.U64 R4, R4, R15, R5 ;  /* 0x0000000f04047219 */ /* 0x002fe20000001205 */
[----:B--2---:R-:W-:Y:S01]  /*0b00*/  VIADD R5, R24, 0xffffffff ;  /* 0xffffffff18057836 */ /* 0x004fe20000000000 */
[----:B------:R-:W-:Y:S02]  /*0b10*/  IADD3 R12, -R12, RZ, RZ ;  /* 0x000000ff0c0c7210 */ /* 0x000fe40007ffe1ff */
[----:B------:R-:W-:Y:S01]  /*0b20*/  LOP3.LUT R11, R30, R11, RZ, 0xc0, !PT ;  /* 0x0000000b1e0b7212 */ /* 0x000fe200078ec0ff */
[----:B------:R-:W-:Y:S01]  /*0b30*/  IMAD.MOV R6, RZ, RZ, -R4 ;  /* 0x000000ffff067224 */ /* 0x000fe200078e0a04 */
[----:B------:R-:W-:Y:S01]  /*0b40*/  LOP3.LUT R5, R20, R5, RZ, 0xc0, !PT ;  /* 0x0000000514057212 */ /* 0x000fe200078ec0ff */
[----:B------:R-:W-:Y:S02]  /*0b50*/  @P3 IMAD R0, R14, R12, R3 ;  /* 0x0000000c0e003224 */ /* 0x000fe400078e0203 */
[----:B------:R-:W-:Y:S02]  /*0b60*/  IMAD R11, R10, R4, R11 ;  /* 0x000000040a0b7224 */ /* 0x000fe400078e020b */
[----:B0-----:R-:W-:-:S02]  /*0b70*/  IMAD R3, R6, R21, R32 ;  /* 0x0000001506037224 */ /* 0x001fc400078e0220 */
[----:B------:R-:W-:Y:S02]  /*0b80*/  IMAD R92, R11, R92, R0 ;  /* 0x0000005c0b5c7224 */ /* 0x000fe400078e0200 */
[----:B------:R-:W-:Y:S02]  /*0b90*/  IMAD R3, R3, R24, R5 ;  /* 0x0000001803037224 */ /* 0x000fe400078e0205 */
[----:B------:R-:W-:-:S03]  /*0ba0*/  IMAD.MOV.U32 R0, RZ, RZ, 0x1 ;  /* 0x00000001ff007424 */ /* 0x000fc600078e00ff */
[----:B------:R-:W-:Y:S02]  /*0bb0*/  SEL R90, R3, R92, !P3 ;  /* 0x0000005c035a7207 */ /* 0x000fe40005800000 */
[----:B------:R-:W-:-:S07]  /*0bc0*/  SEL R92, R92, R3, !P3 ;  /* 0x000000035c5c7207 */ /* 0x000fce0005800000 */
.L_x_4:
[----:B------:R-:W-:-:S08]  /*0bd0*/  NOP ;  /* 0x0000000000007918 */ /* 0x000fd00000000000 */
[----:B------:R-:W0:Y:S02]  /*0be0*/  USETMAXREG.TRY_ALLOC.CTAPOOL UP0, 0xe8 ;  /* 0x000000e8000079c8 */ /* 0x000e240008000600 */
[----:B0-----:R-:W-:-:S13]  /*0bf0*/  PLOP3.LUT P0, PT, PT, PT, UP0, 0x80, 0x0 ;  /* 0x000000000000781c */ /* 0x001fda0003f0f008 */
[----:B------:R-:W-:Y:S05]  /*0c00*/  @!P0 BRA `(.L_x_4) ;  /* 0xfffffffc00f08947 */ /* 0x000fea000383ffff */
[----:B------:R-:W-:Y:S01]  /*0c10*/  ULDC.64 UR4, c[0x0][0x598] ;  /* 0x0001660000047ab9 */ /* 0x000fe20000000a00 */
[----:B------:R-:W-:Y:S01]  /*0c20*/  ULDC.64 UR36, c[0x0][0x208] ;  /* 0x0000820000247ab9 */ /* 0x000fe20000000a00 */
[----:B------:R-:W-:-:S04]  /*0c30*/  ISETP.NE.U32.AND P0, PT, RZ, UR4, PT ;  /* 0x00000004ff007c0c */ /* 0x000fc8000bf05070 */
[----:B------:R-:W-:-:S13]  /*0c40*/  ISETP.NE.AND.EX P0, PT, RZ, UR5, PT, P0 ;  /* 0x00000005ff007c0c */ /* 0x000fda000bf05300 */
[----:B------:R-:W-:Y:S05]  /*0c50*/  @!P0 BRA `(.L_x_7) ;  /* 0x00000000001c8947 */ /* 0x000fea0003800000 */
[----:B------:R-:W0:Y:S02]  /*0c60*/  LDC.64 R4, c[0x0][0x598] ;  /* 0x00016600ff047b82 */ /* 0x000e240000000a00 */
[----:B0-----:R-:W2:Y:S02]  /*0c70*/  LDG.E.64 R4, desc[UR36][R4.64] ;  /* 0x0000002404047981 */ /* 0x001ea4000c1e1b00 */
[----:B--2---:R-:W-:-:S04]  /*0c80*/  ISETP.NE.U32.AND P0, PT, R4, RZ, PT ;  /* 0x000000ff0400720c */ /* 0x004fc80003f05070 */
[----:B------:R-:W-:-:S13]  /*0c90*/  ISETP.NE.AND.EX P0, PT, R5, RZ, PT, P0 ;  /* 0x000000ff0500720c */ /* 0x000fda0003f05300 */
[----:B------:R-:W-:Y:S05]  /*0ca0*/  @!P0 BRA `(.L_x_7) ;  /* 0x0000000000088947 */ /* 0x000fea0003800000 */
[----:B------:R0:W5:Y:S01]  /*0cb0*/  LD.E R88, desc[UR36][R4.64] ;  /* 0x0000002404587980 */ /* 0x000162000c101900 */
[----:B------:R-:W-:Y:S05]  /*0cc0*/  BRA `(.L_x_8) ;  /* 0x0000000000247947 */ /* 0x000fea0003800000 */
.L_x_7:
[----:B------:R-:W-:Y:S02]  /*0cd0*/  ULDC.64 UR4, c[0x0][0x588] ;  /* 0x0001620000047ab9 */ /* 0x000fe40000000a00 */
[----:B------:R-:W-:-:S04]  /*0ce0*/  ISETP.NE.U32.AND P0, PT, RZ, UR4, PT ;  /* 0x00000004ff007c0c */ /* 0x000fc8000bf05070 */
[----:B------:R-:W-:-:S13]  /*0cf0*/  ISETP.NE.AND.EX P0, PT, RZ, UR5, PT, P0 ;  /* 0x00000005ff007c0c */ /* 0x000fda000bf05300 */
[----:B------:R-:W-:Y:S05]  /*0d00*/  @!P0 BRA `(.L_x_9) ;  /* 0x00000000000c8947 */ /* 0x000fea0003800000 */
[----:B------:R-:W0:Y:S02]  /*0d10*/  LDC.64 R88, c[0x0][0x588] ;  /* 0x00016200ff587b82 */ /* 0x000e240000000a00 */
[----:B0-----:R1:W5:Y:S01]  /*0d20*/  LDG.E R88, desc[UR36][R88.64] ;  /* 0x0000002458587981 */ /* 0x001362000c1e1900 */
[----:B------:R-:W-:Y:S05]  /*0d30*/  BRA `(.L_x_8) ;  /* 0x0000000000087947 */ /* 0x000fea0003800000 */
.L_x_9:
[----:B------:R-:W-:Y:S02]  /*0d40*/  ULDC UR4, c[0x0][0x580] ;  /* 0x0001600000047ab9 */ /* 0x000fe40000000800 */
[----:B------:R-:W-:-:S07]  /*0d50*/  IMAD.U32 R88, RZ, RZ, UR4 ;  /* 0x00000004ff587e24 */ /* 0x000fce000f8e00ff */
.L_x_8:
[----:B------:R-:W-:Y:S02]  /*0d60*/  ULDC.64 UR4, c[0x0][0x5a0] ;  /* 0x0001680000047ab9 */ /* 0x000fe40000000a00 */
[----:B------:R-:W-:-:S04]  /*0d70*/  ISETP.NE.U32.AND P0, PT, RZ, UR4, PT ;  /* 0x00000004ff007c0c */ /* 0x000fc8000bf05070 */
[----:B------:R-:W-:-:S13]  /*0d80*/  ISETP.NE.AND.EX P0, PT, RZ, UR5, PT, P0 ;  /* 0x00000005ff007c0c */ /* 0x000fda000bf05300 */
[----:B------:R-:W-:Y:S05]  /*0d90*/  @!P0 BRA `(.L_x_10) ;  /* 0x00000000001c8947 */ /* 0x000fea0003800000 */
[----:B0-----:R-:W0:Y:S02]  /*0da0*/  LDC.64 R4, c[0x0][0x5a0] ;  /* 0x00016800ff047b82 */ /* 0x001e240000000a00 */
[----:B0-----:R-:W2:Y:S02]  /*0db0*/  LDG.E.64 R4, desc[UR36][R4.64] ;  /* 0x0000002404047981 */ /* 0x001ea4000c1e1b00 */
[----:B--2---:R-:W-:-:S04]  /*0dc0*/  ISETP.NE.U32.AND P0, PT, R4, RZ, PT ;  /* 0x000000ff0400720c */ /* 0x004fc80003f05070 */
[----:B------:R-:W-:-:S13]  /*0dd0*/  ISETP.NE.AND.EX P0, PT, R5, RZ, PT, P0 ;  /* 0x000000ff0500720c */ /* 0x000fda0003f05300 */
[----:B------:R-:W-:Y:S05]  /*0de0*/  @!P0 BRA `(.L_x_10) ;  /* 0x0000000000088947 */ /* 0x000fea0003800000 */
[----:B-1----:R0:W5:Y:S01]  /*0df0*/  LD.E R89, desc[UR36][R4.64] ;  /* 0x0000002404597980 */ /* 0x002162000c101900 */
[----:B------:R-:W-:Y:S05]  /*0e00*/  BRA `(.L_x_11) ;  /* 0x0000000000247947 */ /* 0x000fea0003800000 */
.L_x_10:
[----:B------:R-:W-:Y:S02]  /*0e10*/  ULDC.64 UR4, c[0x0][0x590] ;  /* 0x0001640000047ab9 */ /* 0x000fe40000000a00 */
[----:B------:R-:W-:-:S04]  /*0e20*/  ISETP.NE.U32.AND P0, PT, RZ, UR4, PT ;  /* 0x00000004ff007c0c */ /* 0x000fc8000bf05070 */
[----:B------:R-:W-:-:S13]  /*0e30*/  ISETP.NE.AND.EX P0, PT, RZ, UR5, PT, P0 ;  /* 0x00000005ff007c0c */ /* 0x000fda000bf05300 */
[----:B------:R-:W-:Y:S05]  /*0e40*/  @!P0 BRA `(.L_x_12) ;  /* 0x00000000000c8947 */ /* 0x000fea0003800000 */
[----:B0-----:R-:W1:Y:S02]  /*0e50*/  LDC.64 R4, c[0x0][0x590] ;  /* 0x00016400ff047b82 */ /* 0x001e640000000a00 */
[----:B-1----:R1:W5:Y:S01]  /*0e60*/  LDG.E R89, desc[UR36][R4.64] ;  /* 0x0000002404597981 */ /* 0x002362000c1e1900 */
[----:B------:R-:W-:Y:S05]  /*0e70*/  BRA `(.L_x_11) ;  /* 0x0000000000087947 */ /* 0x000fea0003800000 */
.L_x_12:
[----:B------:R-:W-:Y:S02]  /*0e80*/  ULDC UR4, c[0x0][0x584] ;  /* 0x0001610000047ab9 */ /* 0x000fe40000000800 */
[----:B-1----:R-:W-:-:S07]  /*0e90*/  IMAD.U32 R89, RZ, RZ, UR4 ;  /* 0x00000004ff597e24 */ /* 0x002fce000f8e00ff */
.L_x_11:
[----:B------:R-:W-:-:S13]  /*0ea0*/  LOP3.LUT P0, RZ, R0, 0xff, RZ, 0xc0, !PT ;  /* 0x000000ff00ff7812 */ /* 0x000fda000780c0ff */
[----:B------:R-:W-:Y:S05]  /*0eb0*/  @!P0 EXIT ;  /* 0x000000000000894d */ /* 0x000fea0003800000 */
[----:B------:R-:W-:Y:S01]  /*0ec0*/  ULDC UR4, c[0x0][0x28c] ;  /* 0x0000a30000047ab9 */ /* 0x000fe20000000800 */
[----:B------:R-:W-:Y:S01]  /*0ed0*/  LOP3.LUT R104, R19, 0x1, RZ, 0xfc, !PT ;  /* 0x0000000113687812 */ /* 0x000fe200078efcff */
[----:B------:R-:W-:Y:S01]  /*0ee0*/  UIADD3 UR4, UR4, 0x1f, URZ ;  /* 0x0000001f04047890 */ /* 0x000fe2000fffe03f */
[----:B------:R-:W-:Y:S01]  /*0ef0*/  UMOV UR38, URZ ;  /* 0x0000003f00267c82 */ /* 0x000fe20008000000 */
[----:B------:R-:W-:Y:S02]  /*0f00*/  UMOV UR39, URZ ;  /* 0x0000003f00277c82 */ /* 0x000fe40008000000 */
[----:B------:R-:W-:-:S04]  /*0f10*/  USHF.R.S32.HI UR5, URZ, 0x1f, UR4 ;  /* 0x0000001f3f057899 */ /* 0x000fc80008011404 */
[----:B------:R-:W-:-:S04]  /*0f20*/  ULEA.HI UR5, UR5, UR4, URZ, 0x5 ;  /* 0x0000000405057291 */ /* 0x000fc8000f8f283f */
[----:B------:R-:W-:-:S12]  /*0f30*/  USHF.R.S32.HI UR40, URZ, 0x5, UR5 ;  /* 0x000000053f287899 */ /* 0x000fd80008011405 */
.L_x_156:
[----:B------:R-:W-:Y:S01]  /*0f40*/  LOP3.LUT R0, R18, 0x80, RZ, 0xc0, !PT ;  /* 0x0000008012007812 */ /* 0x000fe200078ec0ff */
[----:B------:R-:W2:Y:S01]  /*0f50*/  S2UR UR7, SR_CgaCtaId ;  /* 0x00000000000779c3 */ /* 0x000ea20000008800 */
[----:B------:R-:W-:Y:S02]  /*0f60*/  UMOV UR6, 0x400 ;  /* 0x0000040000067882 */ /* 0x000fe40000000000 */
[----:B------:R-:W-:-:S06]  /*0f70*/  SHF.R.U32.HI R0, RZ, 0x7, R0 ;  /* 0x00000007ff007819 */ /* 0x000fcc0000011600 */
[----:B---3--:R-:W3:Y:S01]  /*0f80*/  SHFL.IDX PT, R0, R0, RZ, 0x1f ;  /* 0x00001fff00007589 */ /* 0x008ee200000e0000 */
[----:B--2---:R-:W-:Y:S01]  /*0f90*/  ULEA UR42, UR7, UR6, 0x18 ;  /* 0x00000006072a7291 */ /* 0x004fe2000f8ec03f */
[----:B---3--:R-:W-:-:S13]  /*0fa0*/  R2UR UR4, R0 ;  /* 0x00000000000472ca */ /* 0x008fda00000e0000 */
[----:B------:R-:W-:-:S04]  /*0fb0*/  ULEA.HI UR5, UR4, UR4, URZ, 0x1 ;  /* 0x0000000404057291 */ /* 0x000fc8000f8f083f */
[----:B------:R-:W-:-:S04]  /*0fc0*/  ULOP3.LUT UR5, UR5, 0x7fffe, URZ, 0xc0, !UPT ;  /* 0x0007fffe05057892 */ /* 0x000fc8000f8ec03f */
[----:B------:R-:W-:-:S03]  /*0fd0*/  UIADD3 UR5, UR4, -UR5, URZ ;  /* 0x8000000504057290 */ /* 0x000fc6000fffe03f */
[----:B------:R-:W-:Y:S01]  /*0fe0*/  ULDC UR4, c[0x0][0x28c] ;  /* 0x0000a30000047ab9 */ /* 0x000fe20000000800 */
[----:B------:R-:W-:Y:S01]  /*0ff0*/  ULEA UR5, UR5, UR42, 0xd ;  /* 0x0000002a05057291 */ /* 0x000fe2000f8e683f */
[----:B------:R-:W-:-:S03]  /*1000*/  ISETP.LT.AND P0, PT, RZ, UR4, PT ;  /* 0x00000004ff007c0c */ /* 0x000fc6000bf01270 */
[----:B------:R-:W-:-:S04]  /*1010*/  UIADD3 UR5, UR5, 0x100, URZ ;  /* 0x0000010005057890 */ /* 0x000fc8000fffe03f */
[----:B------:R-:W-:-:S04]  /*1020*/  USHF.R.U32.HI UR5, URZ, 0x4, UR5 ;  /* 0x000000043f057899 */ /* 0x000fc80008011605 */
[----:B------:R-:W-:Y:S02]  /*1030*/  ULOP3.LUT UR41, UR5, 0x3fff, URZ, 0xc0, !UPT ;  /* 0x00003fff05297892 */ /* 0x000fe4000f8ec03f */
[----:B01--4-:R-:W-:Y:S10]  /*1040*/  @P0 BRA `(.L_x_13) ;  /* 0x0000000000400947 */ /* 0x013ff40003800000 */
[----:B------:R-:W-:Y:S01]  /*1050*/  MOV R0, 0x0 ;  /* 0x0000000000007802 */ /* 0x000fe20000000f00 */
[----:B------:R-:W-:Y:S01]  /*1060*/  ULDC.64 UR4, c[0x4][0x68] ;  /* 0x01001a0000047ab9 */ /* 0x000fe20000000a00 */
[----:B------:R-:W-:Y:S01]  /*1070*/  ULDC.64 UR6, c[0x4][0x8] ;  /* 0x0100020000067ab9 */ /* 0x000fe20000000a00 */
[----:B01----:R-:W-:Y:S01]  /*1080*/  IMAD.U32 R4, RZ, RZ, UR4 ;  /* 0x00000004ff047e24 */ /* 0x003fe2000f8e00ff */
[----:B------:R0:W1:Y:S01]  /*1090*/  LDC.64 R14, c[0x4][R0] ;  /* 0x01000000000e7b82 */ /* 0x0000620000000a00 */
[----:B------:R-:W-:Y:S01]  /*10a0*/  IMAD.U32 R5, RZ, RZ, UR5 ;  /* 0x00000005ff057e24 */ /* 0x000fe2000f8e00ff */
[----:B------:R-:W-:Y:S01]  /*10b0*/  ULDC.64 UR4, c[0x4][0x70] ;  /* 0x01001c0000047ab9 */ /* 0x000fe20000000a00 */
[----:B------:R-:W-:Y:S01]  /*10c0*/  IMAD.U32 R10, RZ, RZ, UR6 ;  /* 0x00000006ff0a7e24 */ /* 0x000fe2000f8e00ff */
[----:B------:R-:W-:Y:S01]  /*10d0*/  MOV R7, UR5 ;  /* 0x0000000500077c02 */ /* 0x000fe20008000f00 */
[----:B------:R-:W-:Y:S02]  /*10e0*/  IMAD.U32 R6, RZ, RZ, UR4 ;  /* 0x00000004ff067e24 */ /* 0x000fe4000f8e00ff */
[----:B------:R-:W-:-:S02]  /*10f0*/  IMAD.U32 R11, RZ, RZ, UR7 ;  /* 0x00000007ff0b7e24 */ /* 0x000fc4000f8e00ff */
[----:B------:R-:W-:Y:S02]  /*1100*/  IMAD.MOV.U32 R8, RZ, RZ, 0x1e1 ;  /* 0x000001e1ff087424 */ /* 0x000fe400078e00ff */
[----:B------:R-:W-:Y:S02]  /*1110*/  IMAD.MOV.U32 R12, RZ, RZ, 0x1 ;  /* 0x00000001ff0c7424 */ /* 0x000fe400078e00ff */
[----:B0-----:R-:W-:-:S07]  /*1120*/  IMAD.MOV.U32 R13, RZ, RZ, RZ ;  /* 0x000000ffff0d7224 */ /* 0x001fce00078e00ff */
[----:B------:R-:W-:-:S07]  /*1130*/  LEPC R20, `(.L_x_13) ;  /* 0x000000001014794e */ /* 0x000fce0000000000 */
[----:B-1---5:R-:W-:Y:S05]  /*1140*/  CALL.ABS.NOINC R14 ;  /* 0x000000000e007343 */ /* 0x022fea0003c00000 */
.L_x_13:
[----:B------:R-:W-:-:S13]  /*1150*/  ISETP.NE.AND P0, PT, R104, 0x3, PT ;  /* 0x000000036800780c */ /* 0x000fda0003f05270 */
[----:B------:R-:W-:Y:S05]  /*1160*/  @!P0 BRA `(.L_x_14) ;  /* 0x0000000000048947 */ /* 0x000fea0003800000 */
[----:B------:R-:W-:Y:S01]  /*1170*/  BPT.TRAP 0x1 ;  /* 0x000000040000795c */ /* 0x000fe20000300000 */
.L_x_14:
[----:B------:R-:W-:Y:S02]  /*1180*/  IMAD.U32 R3, RZ, RZ, UR39 ;  /* 0x00000027ff037e24 */ /* 0x000fe4000f8e00ff */
[----:B------:R-:W-:-:S03]  /*1190*/  IMAD.U32 R0, RZ, RZ, UR38 ;  /* 0x00000026ff007e24 */ /* 0x000fc6000f8e00ff */
[----:B------:R-:W-:Y:S02]  /*11a0*/  LEA R3, R3, UR42, 0x3 ;  /* 0x0000002a03037c11 */ /* 0x000fe4000f8e18ff */
[----:B------:R-:W-:-:S04]  /*11b0*/  SHF.L.U32 R0, R0, 0x1f, RZ ;  /* 0x0000001f00007819 */ /* 0x000fc800000006ff */
[----:B------:R2:W3:Y:S01]  /*11c0*/  SYNCS.PHASECHK.TRANS64.TRYWAIT P1, [R3+URZ], R0 ;  /* 0x00000000030075a7 */ /* 0x0004e2000802017f */
[----:B------:R-:W-:Y:S05]  /*11d0*/  @!P0 BRA `(.L_x_15) ;  /* 0x0000000000048947 */ /* 0x000fea0003800000 */
[----:B------:R-:W-:Y:S01]  /*11e0*/  BPT.TRAP 0x1 ;  /* 0x000000040000795c */ /* 0x000fe20000300000 */
.L_x_15:
[----:B---3--:R-:W-:Y:S05]  /*11f0*/  @P1 BRA `(.L_x_16) ;  /* 0x0000000000081947 */ /* 0x008fea0003800000 */
[----:B------:R-:W3:Y:S02]  /*1200*/  SYNCS.PHASECHK.TRANS64.TRYWAIT P1, [R3+URZ], R0 ;  /* 0x00000000030075a7 */ /* 0x000ee4000802017f */
[----:B---3--:R-:W-:Y:S05]  /*1210*/  @!P1 BRA `(.L_x_17) ;  /* 0x0000006400e09947 */ /* 0x008fea0003800000 */
.L_x_16:
[----:B------:R-:W-:-:S04]  /*1220*/  UISETP.LT.AND UP0, UPT, UR40, 0x1, UPT ;  /* 0x000000012800788c */ /* 0x000fc8000bf01270 */
[----:B------:R-:W-:-:S04]  /*1230*/  USEL UR4, UR40, 0x1, UP0 ;  /* 0x0000000128047887 */ /* 0x000fc80008000000 */
[----:B------:R-:W-:-:S06]  /*1240*/  UIADD3 UR4, UR40, -UR4, URZ ;  /* 0x8000000428047290 */ /* 0x000fcc000fffe03f */
[----:B--23--:R-:W-:Y:S01]  /*1250*/  IMAD.U32 R0, RZ, RZ, UR4 ;  /* 0x00000004ff007e24 */ /* 0x00cfe2000f8e00ff */
[----:B------:R-:W-:Y:S05]  /*1260*/  WARPSYNC.ALL ;  /* 0x0000000000007948 */ /* 0x000fea0003800000 */
[----:B------:R-:W-:Y:S01]  /*1270*/  ISETP.GE.AND P1, PT, R0, 0x1, PT ;  /* 0x000000010000780c */ /* 0x000fe20003f26270 */
[----:B------:R-:W-:Y:S01]  /*1280*/  UIADD3 UR4, UR42, 0x20100, URZ ;  /* 0x000201002a047890 */ /* 0x000fe2000fffe03f */
[----:B------:R-:W-:Y:S01]  /*1290*/  WARPGROUP.ARRIVE ;  /* 0x00000000000079c5 */ /* 0x000fe20000000000 */
[----:B------:R-:W-:Y:S01]  /*12a0*/  UMOV UR9, 0x40000040 ;  /* 0x4000004000097882 */ /* 0x000fe20000000000 */
[----:B------:R-:W-:Y:S01]  /*12b0*/  UMOV UR11, 0x40000040 ;  /* 0x40000040000b7882 */ /* 0x000fe20000000000 */
[----:B------:R-:W-:-:S04]  /*12c0*/  USHF.R.U32.HI UR4, URZ, 0x4, UR4 ;  /* 0x000000043f047899 */ /* 0x000fc80008011604 */
[----:B------:R-:W-:Y:S02]  /*12d0*/  ULOP3.LUT UR5, UR4, 0x3fff, URZ, 0xc0, !UPT ;  /* 0x00003fff04057892 */ /* 0x000fe4000f8ec03f */
[----:B------:R-:W-:Y:S02]  /*12e0*/  ULOP3.LUT UR4, UR41, 0x10000, URZ, 0xfc, !UPT ;  /* 0x0001000029047892 */ /* 0x000fe4000f8efc3f */
[----:B------:R-:W-:Y:S02]  /*12f0*/  ULOP3.LUT UR5, UR5, 0x10000, URZ, 0xfc, !UPT ;  /* 0x0001000005057892 */ /* 0x000fe4000f8efc3f */
[----:B------:R-:W-:Y:S02]  /*1300*/  ULEA UR7, UR39, UR4, 0xb ;  /* 0x0000000427077291 */ /* 0x000fe4000f8e583f */
[----:B------:R-:W-:Y:S02]  /*1310*/  ULEA UR6, UR39, UR5, 0x9 ;  /* 0x0000000527067291 */ /* 0x000fe4000f8e483f */
[----:B------:R-:W-:-:S03]  /*1320*/  UIADD3 UR12, UR7, 0x400, URZ ;  /* 0x00000400070c7890 */ /* 0x000fc6000fffe03f */
[----:B------:R-:W-:Y:S02]  /*1330*/  UMOV UR8, UR7 ;  /* 0x0000000700087c82 */ /* 0x000fe40008000000 */
[----:B------:R-:W-:Y:S02]  /*1340*/  UMOV UR10, UR6 ;  /* 0x00000006000a7c82 */ /* 0x000fe40008000000 */
[----:B------:R-:W-:Y:S01]  /*1350*/  HGMMA.64x64x8.F32.TF32 R56, gdesc[UR8], RZ, !UPT, gsb0 ;  /* 0x04e00000083879f0 */ /* 0x000fe2000c0028ff */
[----:B------:R-:W-:Y:S01]  /*1360*/  UMOV UR8, UR12 ;  /* 0x0000000c00087c82 */ /* 0x000fe20008000000 */
[----:B------:R-:W-:Y:S01]  /*1370*/  UMOV UR9, 0x40000040 ;  /* 0x4000004000097882 */ /* 0x000fe20000000000 */
[----:B------:R-:W-:Y:S01]  /*1380*/  UIADD3 UR12, UR7, 0x402, URZ ;  /* 0x00000402070c7890 */ /* 0x000fe2000fffe03f */
[----:B------:R-:W-:Y:S02]  /*1390*/  WARPGROUP.DEPBAR.LE gsb0, 0x0 ;  /* 0x00008000000079c5 */ /* 0x000fe40000010000 */
[----:B------:R-:W-:-:S06]  /*13a0*/  WARPGROUP.ARRIVE ;  /* 0x00000000000079c5 */ /* 0x000fcc0000000000 */
[----:B------:R-:W-:Y:S01]  /*13b0*/  HGMMA.64x64x8.F32.TF32 R24, gdesc[UR8], RZ, !UPT, gsb0 ;  /* 0x04e00000081879f0 */ /* 0x000fe2000c0028ff */
[----:B------:R-:W-:Y:S02]  /*13c0*/  UIADD3 UR8, UR7, 0x2, URZ ;  /* 0x0000000207087890 */ /* 0x000fe4000fffe03f */
[----:B------:R-:W-:Y:S01]  /*13d0*/  UIADD3 UR10, UR6, 0x2, URZ ;  /* 0x00000002060a7890 */ /* 0x000fe2000fffe03f */
[----:B------:R-:W-:Y:S01]  /*13e0*/  UMOV UR9, 0x40000040 ;  /* 0x4000004000097882 */ /* 0x000fe20000000000 */
[----:B------:R-:W-:Y:S01]  /*13f0*/  UMOV UR11, 0x40000040 ;  /* 0x40000040000b7882 */ /* 0x000fe20000000000 */
[----:B------:R-:W-:Y:S02]  /*1400*/  WARPGROUP.DEPBAR.LE gsb0, 0x0 ;  /* 0x00008000000079c5 */ /* 0x000fe40000010000 */
[----:B------:R-:W-:-:S06]  /*1410*/  WARPGROUP.ARRIVE ;  /* 0x00000000000079c5 */ /* 0x000fcc0000000000 */
[----:B------:R-:W-:Y:S01]  /*1420*/  HGMMA.64x64x8.F32.TF32 R56, gdesc[UR8], R56, gsb0 ;  /* 0x04e00000083879f0 */ /* 0x000fe20008002838 */
[----:B------:R-:W-:Y:S01]  /*1430*/  UMOV UR8, UR12 ;  /* 0x0000000c00087c82 */ /* 0x000fe20008000000 */
[----:B------:R-:W-:Y:S01]  /*1440*/  UMOV UR9, 0x40000040 ;  /* 0x4000004000097882 */ /* 0x000fe20000000000 */
[----:B------:R-:W-:Y:S01]  /*1450*/  UIADD3 UR12, UR7, 0x404, URZ ;  /* 0x00000404070c7890 */ /* 0x000fe2000fffe03f */
[----:B------:R-:W-:Y:S02]  /*1460*/  WARPGROUP.DEPBAR.LE gsb0, 0x0 ;  /* 0x00008000000079c5 */ /* 0x000fe40000010000 */
[----:B------:R-:W-:-:S06]  /*1470*/  WARPGROUP.ARRIVE ;  /* 0x00000000000079c5 */ /* 0x000fcc0000000000 */
[----:B------:R-:W-:Y:S01]  /*1480*/  HGMMA.64x64x8.F32.TF32 R24, gdesc[UR8], R24, gsb0 ;  /* 0x04e00000081879f0 */ /* 0x000fe20008002818 */
        /* <DEDUP_REMOVED lines=9> */
[----:B------:R-:W-:Y:S02]  /*1520*/  WARPGROUP.DEPBAR.LE gsb0, 0x0 ;  /* 0x00008000000079c5 */ /* 0x000fe40000010000 */
[----:B------:R-:W-:-:S06]  /*1530*/  WARPGROUP.ARRIVE ;  /* 0x00000000000079c5 */ /* 0x000fcc0000000000 */
[----:B------:R-:W-:Y:S01]  /*1540*/  HGMMA.64x64x8.F32.TF32 R24, gdesc[UR8], R24, gsb0 ;  /* 0x04e00000081879f0 */ /* 0x000fe20008002818 */
[----:B------:R-:W-:Y:S02]  /*1550*/  UIADD3 UR8, UR7, 0x6, URZ ;  /* 0x0000000607087890 */ /* 0x000fe4000fffe03f */
[----:B------:R-:W-:Y:S01]  /*1560*/  UIADD3 UR10, UR6, 0x6, URZ ;  /* 0x00000006060a7890 */ /* 0x000fe2000fffe03f */
[----:B------:R-:W-:Y:S01]  /*1570*/  UMOV UR9, 0x40000040 ;  /* 0x4000004000097882 */ /* 0x000fe20000000000 */
[----:B------:R-:W-:Y:S01]  /*1580*/  UMOV UR11, 0x40000040 ;  /* 0x40000040000b7882 */ /* 0x000fe20000000000 */
[----:B------:R-:W-:Y:S01]  /*1590*/  UIADD3 UR7, UR7, 0x406, URZ ;  /* 0x0000040607077890 */ /* 0x000fe2000fffe03f */
[----:B------:R-:W-:Y:S02]  /*15a0*/  WARPGROUP.DEPBAR.LE gsb0, 0x0 ;  /* 0x00008000000079c5 */ /* 0x000fe40000010000 */
[----:B------:R-:W-:-:S06]  /*15b0*/  WARPGROUP.ARRIVE ;  /* 0x00000000000079c5 */ /* 0x000fcc0000000000 */
[----:B------:R-:W-:Y:S01]  /*15c0*/  HGMMA.64x64x8.F32.TF32 R56, gdesc[UR8], R56, gsb0 ;  /* 0x04e00000083879f0 */ /* 0x000fe20008002838 */
[----:B------:R-:W-:Y:S01]  /*15d0*/  UMOV UR8, UR7 ;  /* 0x0000000700087c82 */ /* 0x000fe20008000000 */
[----:B------:R-:W-:Y:S01]  /*15e0*/  UMOV UR9, 0x40000040 ;  /* 0x4000004000097882 */ /* 0x000fe20000000000 */
[----:B------:R-:W-:Y:S02]  /*15f0*/  WARPGROUP.DEPBAR.LE gsb0, 0x0 ;  /* 0x00008000000079c5 */ /* 0x000fe40000010000 */
[----:B------:R-:W-:-:S06]  /*1600*/  WARPGROUP.ARRIVE ;  /* 0x00000000000079c5 */ /* 0x000fcc0000000000 */
[----:B------:R-:W-:Y:S03]  /*1610*/  HGMMA.64x64x8.F32.TF32 R24, gdesc[UR8], R24, gsb0 ;  /* 0x04e00000081879f0 */ /* 0x000fe60008002818 */
[----:B------:R-:W-:Y:S02]  /*1620*/  WARPGROUP.DEPBAR.LE gsb0, 0x0 ;  /* 0x00008000000079c5 */ /* 0x000fe40000010000 */
[----:B------:R-:W-:Y:S05]  /*1630*/  @!P1 BRA `(.L_x_18) ;  /* 0x0000000400789947 */ /* 0x000fea0003800000 */
[----:B------:R-:W-:-:S04]  /*1640*/  UIADD3 UR6, UR39, 0x1, URZ ;  /* 0x0000000127067890 */ /* 0x000fc8000fffe03f */
[----:B------:R-:W-:-:S04]  /*1650*/  UISETP.NE.AND UP0, UPT, UR6, 0x4, UPT ;  /* 0x000000040600788c */ /* 0x000fc8000bf05270 */
[----:B------:R-:W-:Y:S02]  /*1660*/  USEL UR7, URZ, 0x1, UP0 ;  /* 0x000000013f077887 */ /* 0x000fe40008000000 */
[----:B------:R-:W-:Y:S02]  /*1670*/  USEL UR6, UR6, URZ, UP0 ;  /* 0x0000003f06067287 */ /* 0x000fe40008000000 */
[----:B------:R-:W-:-:S06]  /*1680*/  ULOP3.LUT UR7, UR38, UR7, URZ, 0x3c, !UPT ;  /* 0x0000000726077292 */ /* 0x000fcc000f8e3c3f */
[----:B01----:R-:W-:Y:S01]  /*1690*/  MOV R5, UR7 ;  /* 0x0000000700057c02 */ /* 0x003fe20008000f00 */
[----:B------:R-:W-:-:S06]  /*16a0*/  UMOV UR7, UR39 ;  /* 0x0000002700077c82 */ /* 0x000fcc0008000000 */
.L_x_25:
[----:B01----:R-:W-:Y:S05]  /*16b0*/  @!P0 BRA `(.L_x_19) ;  /* 0x0000000000048947 */ /* 0x003fea0003800000 */
[----:B------:R-:W-:Y:S01]  /*16c0*/  BPT.TRAP 0x1 ;  /* 0x000000040000795c */ /* 0x000fe20000300000 */
.L_x_19:
[----:B------:R-:W0:Y:S01]  /*16d0*/  S2UR UR9, SR_CgaCtaId ;  /* 0x00000000000979c3 */ /* 0x000e220000008800 */
[----:B------:R-:W-:Y:S01]  /*16e0*/  UMOV UR8, 0x400 ;  /* 0x0000040000087882 */ /* 0x000fe20000000000 */
[----:B------:R-:W-:Y:S01]  /*16f0*/  SHF.L.U32 R3, R5, 0x1f, RZ ;  /* 0x0000001f05037819 */ /* 0x000fe200000006ff */
[----:B0-----:R-:W-:-:S04]  /*1700*/  ULEA UR15, UR9, UR8, 0x18 ;  /* 0x00000008090f7291 */ /* 0x001fc8000f8ec03f */
[----:B------:R-:W-:-:S09]  /*1710*/  ULEA UR8, UR6, UR15, 0x3 ;  /* 0x0000000f06087291 */ /* 0x000fd2000f8e183f */
[----:B------:R0:W1:Y:S01]  /*1720*/  SYNCS.PHASECHK.TRANS64.TRYWAIT P1, [UR8], R3 ;  /* 0x00000003ff0075a7 */ /* 0x0000620008020148 */
[----:B------:R-:W-:Y:S05]  /*1730*/  @!P0 BRA `(.L_x_20) ;  /* 0x0000000000048947 */ /* 0x000fea0003800000 */
[----:B------:R-:W-:Y:S01]  /*1740*/  BPT.TRAP 0x1 ;  /* 0x000000040000795c */ /* 0x000fe20000300000 */
.L_x_20:
[----:B-1----:R-:W-:Y:S05]  /*1750*/  @P1 BRA `(.L_x_21) ;  /* 0x0000000000081947 */ /* 0x002fea0003800000 */
[----:B------:R-:W1:Y:S02]  /*1760*/  SYNCS.PHASECHK.TRANS64.TRYWAIT P1, [UR8], R3 ;  /* 0x00000003ff0075a7 */ /* 0x000e640008020148 */
[----:B-1----:R-:W-:Y:S05]  /*1770*/  @!P1 BRA `(.L_x_22) ;  /* 0x00000060009c9947 */ /* 0x002fea0003800000 */
.L_x_21:
[----:B------:R-:W-:Y:S01]  /*1780*/  ULEA UR12, UR6, UR5, 0x9 ;  /* 0x00000005060c7291 */ /* 0x000fe2000f8e483f */
[----:B------:R-:W-:Y:S01]  /*1790*/  WARPGROUP.ARRIVE ;  /* 0x00000000000079c5 */ /* 0x000fe20000000000 */
[----:B------:R-:W-:Y:S01]  /*17a0*/  ULEA UR13, UR6, UR4, 0xb ;  /* 0x00000004060d7291 */ /* 0x000fe2000f8e583f */
[----:B------:R-:W-:Y:S01]  /*17b0*/  UMOV UR11, 0x40000040 ;  /* 0x40000040000b7882 */ /* 0x000fe20000000000 */
[----:B------:R-:W-:Y:S02]  /*17c0*/  UMOV UR9, 0x40000040 ;  /* 0x4000004000097882 */ /* 0x000fe40000000000 */
[----:B------:R-:W-:Y:S01]  /*17d0*/  UIADD3 UR14, UR13, 0x400, URZ ;  /* 0x000004000d0e7890 */ /* 0x000fe2000fffe03f */
[----:B------:R-:W-:Y:S02]  /*17e0*/  UMOV UR10, UR12 ;  /* 0x0000000c000a7c82 */ /* 0x000fe40008000000 */
[----:B------:R-:W-:Y:S02]  /*17f0*/  UMOV UR8, UR13 ;  /* 0x0000000d00087c82 */ /* 0x000fe40008000000 */
[----:B------:R-:W-:Y:S01]  /*1800*/  HGMMA.64x64x8.F32.TF32 R56, gdesc[UR8], R56, gsb0 ;  /* 0x04e00000083879f0 */ /* 0x000fe20008002838 */
[----:B------:R-:W-:Y:S01]  /*1810*/  UMOV UR9, 0x40000040 ;  /* 0x4000004000097882 */ /* 0x000fe20000000000 */
[----:B------:R-:W-:Y:S01]  /*1820*/  UMOV UR8, UR14 ;  /* 0x0000000e00087c82 */ /* 0x000fe20008000000 */
[----:B------:R-:W-:Y:S01]  /*1830*/  UIADD3 UR14, UR13, 0x402, URZ ;  /* 0x000004020d0e7890 */ /* 0x000fe2000fffe03f */
[----:B------:R-:W-:-:S02]  /*1840*/  WARPGROUP.DEPBAR.LE gsb0, 0x0 ;  /* 0x00008000000079c5 */ /* 0x000fc40000010000 */
        /* <DEDUP_REMOVED lines=42> */
[----:B------:R-:W-:Y:S01]  /*1af0*/  BPT.TRAP 0x1 ;  /* 0x000000040000795c */ /* 0x000fe20000300000 */
.L_x_23:
[----:B------:R-:W-:Y:S01]  /*1b00*/  ULEA UR8, UR7, UR15, 0x3 ;  /* 0x0000000f07087291 */ /* 0x000fe2000f8e183f */
[----:B------:R-:W-:-:S03]  /*1b10*/  ISETP.GT.U32.AND P1, PT, R19, 0x1, PT ;  /* 0x000000011300780c */ /* 0x000fc60003f24070 */
[----:B------:R-:W-:-:S04]  /*1b20*/  UIADD3 UR8, UR8, 0x20, URZ ;  /* 0x0000002008087890 */ /* 0x000fc8000fffe03f */
[----:B------:R-:W-:-:S09]  /*1b30*/  UPRMT UR8, URZ, 0x654, UR8 ;  /* 0x000006543f087896 */ /* 0x000fd20008000008 */
[----:B------:R-:W-:Y:S01]  /*1b40*/  SYNCS.ARRIVE.TRANS64.RED.A1T0 RZ, [UR8], RZ ;  /* 0x000000ffffff79a7 */ /* 0x000fe20008100408 */
[----:B------:R-:W-:Y:S05]  /*1b50*/  @P1 BRA `(.L_x_24) ;  /* 0x0000000000041947 */ /* 0x000fea0003800000 */
[----:B------:R-:W-:Y:S01]  /*1b60*/  BPT.TRAP 0x1 ;  /* 0x000000040000795c */ /* 0x000fe20000300000 */
.L_x_24:
[----:B------:R-:W-:Y:S01]  /*1b70*/  UIADD3 UR6, UR6, 0x1, URZ ;  /* 0x0000000106067890 */ /* 0x000fe2000fffe03f */
[C---:B------:R-:W-:Y:S01]  /*1b80*/  ISETP.GT.AND P1, PT, R0.reuse, 0x1, PT ;  /* 0x000000010000780c */ /* 0x040fe20003f24270 */
[----:B------:R-:W-:Y:S01]  /*1b90*/  UIADD3 UR7, UR7, 0x1, URZ ;  /* 0x0000000107077890 */ /* 0x000fe2000fffe03f */
[----:B------:R-:W-:Y:S01]  /*1ba0*/  VIADD R0, R0, 0xffffffff ;  /* 0xffffffff00007836 */ /* 0x000fe20000000000 */
[----:B------:R-:W-:Y:S02]  /*1bb0*/  UISETP.NE.AND UP0, UPT, UR6, 0x4, UPT ;  /* 0x000000040600788c */ /* 0x000fe4000bf05270 */
[----:B------:R-:W-:Y:S02]  /*1bc0*/  UISETP.NE.AND UP1, UPT, UR7, 0x4, UPT ;  /* 0x000000040700788c */ /* 0x000fe4000bf25270 */
[----:B------:R-:W-:Y:S02]  /*1bd0*/  USEL UR8, URZ, 0x1, UP0 ;  /* 0x000000013f087887 */ /* 0x000fe40008000000 */
[----:B------:R-:W-:-:S02]  /*1be0*/  USEL UR6, UR6, URZ, UP0 ;  /* 0x0000003f06067287 */ /* 0x000fc40008000000 */
[----:B------:R-:W-:Y:S02]  /*1bf0*/  USEL UR7, UR7, URZ, UP1 ;  /* 0x0000003f07077287 */ /* 0x000fe40008800000 */
[----:B------:R-:W-:Y:S01]  /*1c00*/  LOP3.LUT R5, R5, UR8, RZ, 0x3c, !PT ;  /* 0x0000000805057c12 */ /* 0x000fe2000f8e3cff */
[----:B------:R-:W-:Y:S09]  /*1c10*/  @P1 BRA `(.L_x_25) ;  /* 0xfffffff800a41947 */ /* 0x000ff2000383ffff */
.L_x_18:
[----:B------:R-:W2:Y:S02]  /*1c20*/  LDC R0, c[0x0][0x28c] ;  /* 0x0000a300ff007b82 */ /* 0x000ea40000000800 */
[----:B--2---:R-:W-:-:S13]  /*1c30*/  ISETP.GE.AND P1, PT, R0, 0x1, PT ;  /* 0x000000010000780c */ /* 0x004fda0003f26270 */
[----:B------:R-:W-:Y:S05]  /*1c40*/  @!P1 BRA `(.L_x_26) ;  /* 0x0000000000409947 */ /* 0x000fea0003800000 */
[----:B------:R-:W-:Y:S05]  /*1c50*/  @!P0 BRA `(.L_x_27) ;  /* 0x0000000000048947 */ /* 0x000fea0003800000 */
[----:B------:R-:W-:Y:S01]  /*1c60*/  BPT.TRAP 0x1 ;  /* 0x000000040000795c */ /* 0x000fe20000300000 */
.L_x_27:
[----:B------:R-:W2:Y:S01]  /*1c70*/  S2UR UR6, SR_CgaCtaId ;  /* 0x00000000000679c3 */ /* 0x000ea20000008800 */
[----:B------:R-:W-:Y:S01]  /*1c80*/  UISETP.LT.AND UP0, UPT, UR40, 0x1, UPT ;  /* 0x000000012800788c */ /* 0x000fe2000bf01270 */
[----:B------:R-:W-:Y:S01]  /*1c90*/  ISETP.GT.U32.AND P0, PT, R19, 0x1, PT ;  /* 0x000000011300780c */ /* 0x000fe20003f04070 */
[----:B------:R-:W-:Y:S02]  /*1ca0*/  UMOV UR5, 0x400 ;  /* 0x0000040000057882 */ /* 0x000fe40000000000 */
[----:B------:R-:W-:-:S04]  /*1cb0*/  USEL UR4, UR40, 0x1, UP0 ;  /* 0x0000000128047887 */ /* 0x000fc80008000000 */
[----:B------:R-:W-:-:S04]  /*1cc0*/  UIADD3 UR4, UR39, UR40, -UR4 ;  /* 0x0000002827047290 */ /* 0x000fc8000fffe804 */
[----:B------:R-:W-:-:S04]  /*1cd0*/  USHF.L.U32 UR4, UR4, 0x3, URZ ;  /* 0x0000000304047899 */ /* 0x000fc8000800063f */
[----:B------:R-:W-:Y:S02]  /*1ce0*/  ULOP3.LUT UR4, UR4, 0x18, URZ, 0xc0, !UPT ;  /* 0x0000001804047892 */ /* 0x000fe4000f8ec03f */
[----:B--2---:R-:W-:-:S04]  /*1cf0*/  ULEA UR5, UR6, UR5, 0x18 ;  /* 0x0000000506057291 */ /* 0x004fc8000f8ec03f */
[----:B------:R-:W-:-:S04]  /*1d00*/  UIADD3 UR4, UR5, 0x20, UR4 ;  /* 0x0000002005047890 */ /* 0x000fc8000fffe004 */
[----:B------:R-:W-:-:S09]  /*1d10*/  UPRMT UR4, URZ, 0x654, UR4 ;  /* 0x000006543f047896 */ /* 0x000fd20008000004 */
[----:B------:R-:W-:Y:S01]  /*1d20*/  SYNCS.ARRIVE.TRANS64.RED.A1T0 RZ, [UR4], RZ ;  /* 0x000000ffffff79a7 */ /* 0x000fe20008100404 */
[----:B------:R-:W-:Y:S05]  /*1d30*/  @P0 BRA `(.L_x_26) ;  /* 0x0000000000040947 */ /* 0x000fea0003800000 */
[----:B------:R-:W-:Y:S01]  /*1d40*/  BPT.TRAP 0x1 ;  /* 0x000000040000795c */ /* 0x000fe20000300000 */
.L_x_26:
[----:B------:R-:W2:Y:S01]  /*1d50*/  LDC R6, c[0x0][0x288] ;  /* 0x0000a200ff067b82 */ /* 0x000ea20000000800 */
[----:B------:R-:W-:Y:S01]  /*1d60*/  LOP3.LUT R0, R22, 0x1, RZ, 0xc0, !PT ;  /* 0x0000000116007812 */ /* 0x000fe200078ec0ff */
[----:B------:R-:W-:Y:S01]  /*1d70*/  UIADD3 UR39, UR40, UR39, URZ ;  /* 0x0000002728277290 */ /* 0x000fe2000fffe03f */
[----:B01----:R-:W-:Y:S01]  /*1d80*/  SHF.R.U32.HI R3, RZ, 0x2, R18 ;  /* 0x00000002ff037819 */ /* 0x003fe20000011612 */
[----:B------:R-:W-:Y:S01]  /*1d90*/  IMAD.SHL.U32 R9, R90, 0x40, RZ ;  /* 0x000000405a097824 */ /* 0x000fe200078e00ff */
[----:B------:R-:W-:Y:S01]  /*1da0*/  LOP3.LUT R4, R18, 0x60, RZ, 0xc0, !PT ;  /* 0x0000006012047812 */ /* 0x000fe200078ec0ff */
[----:B------:R-:W-:Y:S01]  /*1db0*/  IMAD.SHL.U32 R8, R0, 0x40, RZ ;  /* 0x0000004000087824 */ /* 0x000fe200078e00ff */
[----:B------:R-:W-:Y:S01]  /*1dc0*/  LOP3.LUT R3, R3, 0x7, RZ, 0xc0, !PT ;  /* 0x0000000703037812 */ /* 0x000fe200078ec0ff */
[----:B------:R-:W-:Y:S01]  /*1dd0*/  USHF.R.U32.HI UR4, URZ, 0x2, UR39 ;  /* 0x000000023f047899 */ /* 0x000fe20008011627 */
[----:B------:R-:W-:Y:S01]  /*1de0*/  SHF.R.U32.HI R4, RZ, 0x1, R4 ;  /* 0x00000001ff047819 */ /* 0x000fe20000011604 */
[C---:B------:R-:W-:Y:S01]  /*1df0*/  IMAD.SHL.U32 R90, R18.reuse, 0x2, RZ ;  /* 0x00000002125a7824 */ /* 0x040fe200078e00ff */
[----:B------:R-:W-:Y:S01]  /*1e00*/  LOP3.LUT R5, R18, 0x3, RZ, 0xc0, !PT ;  /* 0x0000000312057812 */ /* 0x000fe200078ec0ff */
[----:B------:R-:W-:Y:S01]  /*1e10*/  ULOP3.LUT UR4, UR4, 0x1, URZ, 0xc0, !UPT ;  /* 0x0000000104047892 */ /* 0x000fe2000f8ec03f */
[--C-:B------:R-:W-:Y:S01]  /*1e20*/  IADD3 R7, RZ, -R4, -R3.reuse ;  /* 0x80000004ff077210 */ /* 0x100fe20007ffe803 */
[----:B------:R-:W-:Y:S01]  /*1e30*/  ULDC UR8, c[0x0][0x284] ;  /* 0x0000a10000087ab9 */ /* 0x000fe20000000800 */
[----:B------:R-:W-:Y:S01]  /*1e40*/  LOP3.LUT R3, R8, 0x40, R3, 0xe2, !PT ;  /* 0x0000004008037812 */ /* 0x000fe200078ee203 */
[----:B------:R-:W-:Y:S01]  /*1e50*/  UISETP.GT.U32.AND UP1, UPT, UR39, 0x3, UPT ;  /* 0x000000032700788c */ /* 0x000fe2000bf24070 */
[----:B------:R-:W-:Y:S01]  /*1e60*/  SHF.R.S32.HI R15, RZ, 0x1f, R23 ;  /* 0x0000001fff0f7819 */ /* 0x000fe20000011417 */
[----:B------:R-:W-:Y:S01]  /*1e70*/  UISETP.NE.U32.AND UP0, UPT, UR4, 0x1, UPT ;  /* 0x000000010400788c */ /* 0x000fe2000bf05070 */
[C---:B------:R-:W-:Y:S01]  /*1e80*/  LOP3.LUT R90, R9.reuse, 0x6, R90, 0xf8, !PT ;  /* 0x00000006095a7812 */ /* 0x040fe200078ef85a */
[----:B------:R-:W-:Y:S01]  /*1e90*/  ULDC.64 UR6, c[0x0][0x5d0] ;  /* 0x0001740000067ab9 */ /* 0x000fe20000000a00 */
[----:B------:R-:W-:Y:S01]  /*1ea0*/  UISETP.LT.U32.AND UP1, UPT, UR40, 0x4, UP1 ;  /* 0x000000042800788c */ /* 0x000fe20008f21070 */
[C---:B------:R-:W-:Y:S01]  /*1eb0*/  IMAD.WIDE R10, R92.reuse, 0x100, RZ ;  /* 0x000001005c0a7825 */ /* 0x040fe200078e02ff */
[----:B------:R-:W-:Y:S01]  /*1ec0*/  UISETP.GT.U32.AND UP0, UPT, UR40, 0x3, !UP0 ;  /* 0x000000032800788c */ /* 0x000fe2000c704070 */
[----:B--2---:R-:W-:Y:S01]  /*1ed0*/  ISETP.GE.AND P0, PT, R9, R6, PT ;  /* 0x000000060900720c */ /* 0x004fe20003f06270 */
[----:B------:R-:W-:Y:S01]  /*1ee0*/  USEL UR5, URZ, 0x1, !UP1 ;  /* 0x000000013f057887 */ /* 0x000fe2000c800000 */
[----:B------:R-:W-:Y:S01]  /*1ef0*/  IMAD R8, R5, -0x2, R6 ;  /* 0xfffffffe05087824 */ /* 0x000fe200078e0206 */
[----:B------:R-:W-:Y:S01]  /*1f00*/  SHF.R.S32.HI R91, RZ, 0x1f, R90 ;  /* 0x0000001fff5b7819 */ /* 0x000fe2000001145a */
[----:B------:R-:W-:Y:S01]  /*1f10*/  IMAD.SHL.U32 R5, R92, 0x100, RZ ;  /* 0x000001005c057824 */ /* 0x000fe200078e00ff */
[----:B------:R-:W-:Y:S01]  /*1f20*/  USEL UR4, URZ, 0x1, !UP0 ;  /* 0x000000013f047887 */ /* 0x000fe2000c000000 */
[----:B------:R-:W-:Y:S01]  /*1f30*/  IMAD R6, R15, UR6, RZ ;  /* 0x000000060f067c24 */ /* 0x000fe2000f8e02ff */
[----:B------:R-:W-:Y:S01]  /*1f40*/  LOP3.LUT R115, R10, R3, R4, 0xfe, !PT ;  /* 0x000000030a737212 */ /* 0x000fe200078efe04 */
[----:B------:R-:W-:Y:S01]  /*1f50*/  IMAD R0, R0, -0x40, R7 ;  /* 0xffffffc000007824 */ /* 0x000fe200078e0207 */
[----:B------:R-:W-:Y:S01]  /*1f60*/  ISETP.GE.OR P0, PT, R5, UR8, P0 ;  /* 0x0000000805007c0c */ /* 0x000fe20008706670 */
[C---:B------:R-:W-:Y:S01]  /*1f70*/  IMAD R13, R23.reuse, UR7, R6 ;  /* 0x00000007170d7c24 */ /* 0x040fe2000f8e0206 */
[----:B------:R-:W-:Y:S01]  /*1f80*/  ULOP3.LUT UR39, UR39, 0x3, URZ, 0xc0, !UPT ;  /* 0x0000000327277892 */ /* 0x000fe2000f8ec03f */
[----:B------:R-:W-:Y:S01]  /*1f90*/  IMAD.WIDE.U32 R6, R23, UR6, R90 ;  /* 0x0000000617067c25 */ /* 0x000fe2000f8e005a */
[----:B------:R-:W-:Y:S01]  /*1fa0*/  ULOP3.LUT UR38, UR4, UR38, UR5, 0x96, !UPT ;  /* 0x0000002604267292 */ /* 0x000fe2000f8e9605 */
[----:B------:R-:W-:-:S02]  /*1fb0*/  IADD3 R3, -R5, UR8, R0 ;  /* 0x0000000805037c10 */ /* 0x000fc4000fffe100 */
[----:B------:R-:W-:Y:S02]  /*1fc0*/  IMAD.IADD R7, R7, 0x1, R13 ;  /* 0x0000000107077824 */ /* 0x000fe400078e020d */
[----:B------:R-:W-:Y:S02]  /*1fd0*/  IMAD.IADD R4, R8, 0x1, -R9 ;  /* 0x0000000108047824 */ /* 0x000fe400078e0a09 */
[----:B------:R-:W-:Y:S02]  /*1fe0*/  IMAD.MOV.U32 R0, RZ, RZ, -0x1 ;  /* 0xffffffffff007424 */ /* 0x000fe400078e00ff */
[----:B------:R-:W-:Y:S05]  /*1ff0*/  @P0 BRA `(.L_x_28) ;  /* 0x0000003c002c0947 */ /* 0x000fea0003800000 */
[----:B------:R-:W0:Y:S01]  /*2000*/  LDC.64 R112, c[0x0][0x5c8] ;  /* 0x00017200ff707b82 */ /* 0x000e220000000a00 */
[----:B-----5:R-:W-:Y:S01]  /*2010*/  FSETP.NEU.AND P1, PT, R89, RZ, PT ;  /* 0x000000ff5900720b */ /* 0x020fe20003f2d000 */
[----:B------:R-:W-:Y:S01]  /*2020*/  BSSY B0, `(.L_x_28) ;  /* 0x00003c8000007945 */ /* 0x000fe20003800000 */
[----:B------:R-:W-:-:S04]  /*2030*/  ISETP.GT.AND P6, PT, R4, RZ, PT ;  /* 0x000000ff0400720c */ /* 0x000fc80003fc4270 */
[----:B------:R-:W-:Y:S01]  /*2040*/  ISETP.GT.AND P0, PT, R3, RZ, P6 ;  /* 0x000000ff0300720c */ /* 0x000fe20003704270 */
[-C--:B0-----:R-:W-:Y:S02]  /*2050*/  IMAD R8, R11, R112.reuse, RZ ;  /* 0x000000700b087224 */ /* 0x081fe400078e02ff */
[----:B------:R-:W-:-:S04]  /*2060*/  IMAD.WIDE.U32 R12, R115, R112, R6 ;  /* 0x00000070730c7225 */ /* 0x000fc800078e0006 */
[----:B------:R-:W-:-:S05]  /*2070*/  IMAD R5, R115, R113, R8 ;  /* 0x0000007173057224 */ /* 0x000fca00078e0208 */
[----:B------:R-:W-:Y:S01]  /*2080*/  IADD3 R105, R13, R5, RZ ;  /* 0x000000050d697210 */ /* 0x000fe20007ffe0ff */
[----:B------:R-:W-:Y:S06]  /*2090*/  @!P1 BRA `(.L_x_29) ;  /* 0x00000028008c9947 */ /* 0x000fec0003800000 */
[----:B------:R-:W0:Y:S01]  /*20a0*/  LDC.64 R94, c[0x0][0x5b8] ;  /* 0x00016e00ff5e7b82 */ /* 0x000e220000000a00 */
[----:B------:R-:W-:-:S07]  /*20b0*/  ULDC.64 UR4, c[0x0][0x5c0] ;  /* 0x0001700000047ab9 */ /* 0x000fce0000000a00 */
[----:B------:R-:W1:Y:S08]  /*20c0*/  LDC.64 R100, c[0x0][0x5b0] ;  /* 0x00016c00ff647b82 */ /* 0x000e700000000a00 */
[----:B------:R-:W2:Y:S01]  /*20d0*/  LDC.64 R92, c[0x0][0x5a8] ;  /* 0x00016a00ff5c7b82 */ /* 0x000ea20000000a00 */
[-C--:B0-----:R-:W-:Y:S02]  /*20e0*/  IMAD R6, R15, R94.reuse, RZ ;  /* 0x0000005e0f067224 */ /* 0x081fe400078e02ff */
[----:B------:R-:W-:-:S04]  /*20f0*/  IMAD.WIDE.U32 R98, R23, R94, R90 ;  /* 0x0000005e17627225 */ /* 0x000fc800078e005a */
[----:B------:R-:W-:Y:S02]  /*2100*/  IMAD R111, R23, R95, R6 ;  /* 0x0000005f176f7224 */ /* 0x000fe400078e0206 */
[-C--:B-1----:R-:W-:Y:S02]  /*2110*/  IMAD R6, R11, R100.reuse, RZ ;  /* 0x000000640b067224 */ /* 0x082fe400078e02ff */
[----:B------:R-:W-:Y:S02]  /*2120*/  IMAD.IADD R97, R99, 0x1, R111 ;  /* 0x0000000163617824 */ /* 0x000fe400078e026f */
[----:B------:R-:W-:Y:S02]  /*2130*/  IMAD.MOV.U32 R96, RZ, RZ, R98 ;  /* 0x000000ffff607224 */ /* 0x000fe400078e0062 */
[C---:B------:R-:W-:Y:S02]  /*2140*/  IMAD R21, R115.reuse, R101, R6 ;  /* 0x0000006573157224 */ /* 0x040fe400078e0206 */
[----:B------:R-:W-:-:S04]  /*2150*/  IMAD.WIDE.U32 R6, R115, R100, R96 ;  /* 0x0000006473067225 */ /* 0x000fc800078e0060 */
[----:B------:R-:W-:Y:S01]  /*2160*/  IMAD.IADD R5, R7, 0x1, R21 ;  /* 0x0000000107057824 */ /* 0x000fe200078e0215 */
[----:B--2---:R-:W-:-:S04]  /*2170*/  LEA R8, P1, R6, R92, 0x2 ;  /* 0x0000005c06087211 */ /* 0x004fc800078210ff */
[----:B------:R-:W-:-:S05]  /*2180*/  LEA.HI.X R9, R6, R93, R5, 0x2, P1 ;  /* 0x0000005d06097211 */ /* 0x000fca00008f1405 */
[----:B------:R0:W2:Y:S01]  /*2190*/  @P0 LDG.E.LTC128B R20, desc[UR36][R8.64] ;  /* 0x0000002408140981 */ /* 0x0000a2000c1e1920 */
[----:B------:R-:W-:Y:S01]  /*21a0*/  IMAD.WIDE.U32 R6, R115, R100, R90 ;  /* 0x0000006473067225 */ /* 0x000fe200078e005a */
[----:B------:R-:W-:Y:S01]  /*21b0*/  ISETP.GT.AND P5, PT, R4, 0x1, PT ;  /* 0x000000010400780c */ /* 0x000fe20003fa4270 */
[----:B------:R-:W-:Y:S01]  /*21c0*/  BSSY B1, `(.L_x_30) ;  /* 0x0000017000017945 */ /* 0x000fe20003800000 */
[----:B------:R-:W-:Y:S01]  /*21d0*/  LEA R14, P1, R12, UR4, 0x2 ;  /* 0x000000040c0e7c11 */ /* 0x000fe2000f8210ff */
[----:B------:R-:W-:Y:S01]  /*21e0*/  IMAD.IADD R7, R21, 0x1, R7 ;  /* 0x0000000115077824 */ /* 0x000fe200078e0207 */
[C---:B------:R-:W-:Y:S01]  /*21f0*/  SHF.L.U64.HI R103, R100.reuse, 0x3, R101 ;  /* 0x0000000364677819 */ /* 0x040fe20000010265 */
[----:B------:R-:W-:Y:S01]  /*2200*/  IMAD.SHL.U32 R102, R100, 0x8, RZ ;  /* 0x0000000864667824 */ /* 0x000fe200078e00ff */
[----:B------:R-:W-:Y:S01]  /*2210*/  ISETP.GT.AND P3, PT, R3, RZ, P5 ;  /* 0x000000ff0300720c */ /* 0x000fe20002f64270 */
[----:B------:R-:W-:Y:S01]  /*2220*/  IMAD.WIDE.U32 R6, R23, R94, R6 ;  /* 0x0000005e17067225 */ /* 0x000fe200078e0006 */
[----:B------:R-:W-:-:S02]  /*2230*/  LEA.HI.X R15, R12, UR5, R105, 0x2, P1 ;  /* 0x000000050c0f7c11 */ /* 0x000fc400088f1469 */
[----:B------:R-:W-:Y:S01]  /*2240*/  P2R R105, PR, RZ, 0x20 ;  /* 0x00000020ff697803 */ /* 0x000fe20000000000 */
[----:B------:R-:W-:Y:S01]  /*2250*/  IMAD.IADD R7, R111, 0x1, R7 ;  /* 0x000000016f077824 */ /* 0x000fe200078e0207 */
[----:B0-----:R-:W-:Y:S01]  /*2260*/  LEA R8, P1, R6, R92, 0x2 ;  /* 0x0000005c06087211 */ /* 0x001fe200078210ff */
[----:B------:R-:W-:-:S03]  /*2270*/  IMAD.WIDE.U32 R12, R115, R100, R102 ;  /* 0x00000064730c7225 */ /* 0x000fc600078e0066 */
[----:B------:R-:W-:Y:S01]  /*2280*/  LEA.HI.X R9, R6, R93, R7, 0x2, P1 ;  /* 0x0000005d06097211 */ /* 0x000fe200008f1407 */
[----:B------:R-:W-:Y:S02]  /*2290*/  IMAD.IADD R21, R21, 0x1, R13 ;  /* 0x0000000115157824 */ /* 0x000fe400078e020d */
[----:B--2---:R-:W-:-:S04]  /*22a0*/  FMUL R5, R20, R89 ;  /* 0x0000005914057220 */ /* 0x004fc80000400000 */
[----:B------:R-:W-:Y:S01]  /*22b0*/  FFMA R95, R56, R88, R5 ;  /* 0x00000058385f7223 */ /* 0x000fe20000000005 */
[----:B------:R-:W-:-:S04]  /*22c0*/  IADD3 R5, P1, R98, R12, RZ ;  /* 0x0000000c62057210 */ /* 0x000fc80007f3e0ff */
[----:B------:R0:W-:Y:S01]  /*22d0*/  @P0 STG.E desc[UR36][R14.64], R95 ;  /* 0x0000005f0e000986 */ /* 0x0001e2000c101924 */
[----:B------:R-:W-:Y:S01]  /*22e0*/  ISETP.GT.AND P0, PT, R3, 0x8, P6 ;  /* 0x000000080300780c */ /* 0x000fe20003704270 */
[----:B------:R-:W-:Y:S01]  /*22f0*/  IMAD.X R106, R21, 0x1, R97, P1 ;  /* 0x00000001156a7824 */ /* 0x000fe200008e0661 */
[----:B------:R-:W-:Y:S01]  /*2300*/  LEA R6, P2, R5, R92, 0x2 ;  /* 0x0000005c05067211 */ /* 0x000fe200078410ff */
[----:B------:R-:W-:-:S12]  /*2310*/  @!P3 BRA `(.L_x_31) ;  /* 0x000000000004b947 */ /* 0x000fd80003800000 */
[----:B------:R1:W5:Y:S02]  /*2320*/  LDG.E.LTC128B R20, desc[UR36][R8.64+0x4] ;  /* 0x0000042408147981 */ /* 0x000364000c1e1920 */
.L_x_31:
[----:B------:R-:W-:Y:S05]  /*2330*/  BSYNC B1 ;  /* 0x0000000000017941 */ /* 0x000fea0003800000 */
.L_x_30:
[----:B-----5:R-:W-:Y:S01]  /*2340*/  FMUL R56, R20, R89 ;  /* 0x0000005914387220 */ /* 0x020fe20000400000 */
[----:B------:R-:W-:Y:S02]  /*2350*/  LEA.HI.X R7, R5, R93, R106, 0x2, P2 ;  /* 0x0000005d05077211 */ /* 0x000fe400010f146a */
[----:B------:R-:W-:Y:S01]  /*2360*/  MOV R106, R20 ;  /* 0x00000014006a7202 */ /* 0x000fe20000000f00 */
[----:B------:R-:W-:-:S05]  /*2370*/  FFMA R107, R57, R88, R56 ;  /* 0x00000058396b7223 */ /* 0x000fca0000000038 */
[----:B------:R2:W-:Y:S04]  /*2380*/  @P3 STG.E desc[UR36][R14.64+0x4], R107 ;  /* 0x0000046b0e003986 */ /* 0x0005e8000c101924 */
[----:B------:R-:W3:Y:S01]  /*2390*/  @P0 LDG.E.LTC128B R106, desc[UR36][R6.64] ;  /* 0x00000024066a0981 */ /* 0x000ee2000c1e1920 */
[----:B------:R-:W-:Y:S01]  /*23a0*/  IADD3 R56, P1, R90, R12, RZ ;  /* 0x0000000c5a387210 */ /* 0x000fe20007f3e0ff */
[C---:B0-----:R-:W-:Y:S01]  /*23b0*/  IMAD.SHL.U32 R95, R112.reuse, 0x20, RZ ;  /* 0x00000020705f7824 */ /* 0x041fe200078e00ff */
[----:B------:R-:W-:Y:S01]  /*23c0*/  SHF.L.U64.HI R109, R112, 0x5, R113 ;  /* 0x00000005706d7819 */ /* 0x000fe20000010271 */
[----:B------:R-:W-:Y:S01]  /*23d0*/  BSSY B1, `(.L_x_32) ;  /* 0x0000013000017945 */ /* 0x000fe20003800000 */
[----:B------:R-:W-:Y:S01]  /*23e0*/  ISETP.GT.AND P4, PT, R4, 0x8, PT ;  /* 0x000000080400780c */ /* 0x000fe20003f84270 */
[----:B------:R-:W-:Y:S01]  /*23f0*/  IMAD.X R57, R91, 0x1, R21, P1 ;  /* 0x000000015b397824 */ /* 0x000fe200008e0615 */
[----:B------:R-:W-:-:S02]  /*2400*/  IADD3 R20, P1, R95, R14, RZ ;  /* 0x0000000e5f147210 */ /* 0x000fc40007f3e0ff */
[----:B--2---:R-:W-:Y:S01]  /*2410*/  P2R R107, PR, RZ, 0x10 ;  /* 0x00000010ff6b7803 */ /* 0x004fe20000000000 */
[----:B------:R-:W-:-:S04]  /*2420*/  IMAD.WIDE.U32 R56, R23, R94, R56 ;  /* 0x0000005e17387225 */ /* 0x000fc800078e0038 */
[----:B------:R-:W-:Y:S01]  /*2430*/  IMAD.X R21, R109, 0x1, R15, P1 ;  /* 0x000000016d157824 */ /* 0x000fe200008e060f */
[----:B------:R-:W-:Y:S01]  /*2440*/  ISETP.GT.AND P1, PT, R3, 0x8, P5 ;  /* 0x000000080300780c */ /* 0x000fe20002f24270 */
[----:B------:R-:W-:Y:S01]  /*2450*/  IMAD.IADD R13, R111, 0x1, R57 ;  /* 0x000000016f0d7824 */ /* 0x000fe200078e0239 */
[----:B------:R-:W-:-:S04]  /*2460*/  LEA R12, P2, R56, R92, 0x2 ;  /* 0x0000005c380c7211 */ /* 0x000fc800078410ff */
[----:B------:R-:W-:Y:S01]  /*2470*/  LEA.HI.X R13, R56, R93, R13, 0x2, P2 ;  /* 0x0000005d380d7211 */ /* 0x000fe200010f140d */
[----:B---3--:R-:W-:-:S04]  /*2480*/  FMUL R5, R106, R89 ;  /* 0x000000596a057220 */ /* 0x008fc80000400000 */
[----:B------:R-:W-:Y:S01]  /*2490*/  FFMA R57, R58, R88, R5 ;  /* 0x000000583a397223 */ /* 0x000fe20000000005 */
[----:B------:R-:W-:-:S04]  /*24a0*/  IMAD.SHL.U32 R5, R112, 0x200, RZ ;  /* 0x0000020070057824 */ /* 0x000fc800078e00ff */
[----:B------:R0:W-:Y:S01]  /*24b0*/  @P0 STG.E desc[UR36][R20.64], R57 ;  /* 0x0000003914000986 */ /* 0x0001e2000c101924 */
[----:B------:R-:W-:Y:S02]  /*24c0*/  IADD3 R6, P0, P2, R5, R14, R95 ;  /* 0x0000000e05067210 */ /* 0x000fe40007a1e05f */
[----:B------:R-:W-:Y:S01]  /*24d0*/  SHF.L.U64.HI R95, R112, 0x9, R113 ;  /* 0x00000009705f7819 */ /* 0x000fe20000010271 */
[----:B------:R-:W-:Y:S10]  /*24e0*/  @!P1 BRA `(.L_x_33) ;  /* 0x0000000000049947 */ /* 0x000ff40003800000 */
[----:B------:R2:W5:Y:S02]  /*24f0*/  LDG.E.LTC128B R106, desc[UR36][R12.64+0x4] ;  /* 0x000004240c6a7981 */ /* 0x000564000c1e1920 */
.L_x_33:
[----:B------:R-:W-:Y:S05]  /*2500*/  BSYNC B1 ;  /* 0x0000000000017941 */ /* 0x000fea0003800000 */
.L_x_32:
[----:B-----5:R-:W-:Y:S01]  /*2510*/  FMUL R56, R106, R89 ;  /* 0x000000596a387220 */ /* 0x020fe20000400000 */
[----:B------:R-:W-:Y:S01]  /*2520*/  IADD3.X R7, R95, R15, R109, P0, P2 ;  /* 0x0000000f5f077210 */ /* 0x000fe200007e446d */
[----:B------:R-:W-:Y:S01]  /*2530*/  BSSY B1, `(.L_x_34) ;  /* 0x0000008000017945 */ /* 0x000fe20003800000 */
[----:B------:R-:W-:Y:S01]  /*2540*/  ISETP.GT.AND P0, PT, R3, RZ, P4 ;  /* 0x000000ff0300720c */ /* 0x000fe20002704270 */
[----:B------:R-:W-:Y:S01]  /*2550*/  FFMA R59, R59, R88, R56 ;  /* 0x000000583b3b7223 */ /* 0x000fe20000000038 */
[----:B------:R-:W-:-:S04]  /*2560*/  ISETP.GT.AND P3, PT, R4, 0x9, PT ;  /* 0x000000090400780c */ /* 0x000fc80003f64270 */
[----:B------:R3:W-:Y:S01]  /*2570*/  @P1 STG.E desc[UR36][R20.64+0x4], R59 ;  /* 0x0000043b14001986 */ /* 0x0007e2000c101924 */
[----:B------:R-:W-:-:S06]  /*2580*/  P2R R109, PR, RZ, 0x8 ;  /* 0x00000008ff6d7803 */ /* 0x000fcc0000000000 */
[----:B------:R-:W-:Y:S05]  /*2590*/  @!P0 BRA `(.L_x_35) ;  /* 0x0000000000048947 */ /* 0x000fea0003800000 */
[----:B------:R4:W5:Y:S02]  /*25a0*/  LDG.E.LTC128B R106, desc[UR36][R8.64+0x20] ;  /* 0x00002024086a7981 */ /* 0x000964000c1e1920 */
.L_x_35:
[----:B------:R-:W-:Y:S05]  /*25b0*/  BSYNC B1 ;  /* 0x0000000000017941 */ /* 0x000fea0003800000 */
.L_x_34:
[----:B0----5:R-:W-:Y:S01]  /*25c0*/  FMUL R57, R106, R89 ;  /* 0x000000596a397220 */ /* 0x021fe20000400000 */
[----:B------:R-:W-:Y:S01]  /*25d0*/  ISETP.GT.AND P1, PT, R3, RZ, P3 ;  /* 0x000000ff0300720c */ /* 0x000fe20001f24270 */
[----:B------:R-:W-:Y:S02]  /*25e0*/  BSSY B1, `(.L_x_36) ;  /* 0x0000005000017945 */ /* 0x000fe40003800000 */
[----:B------:R-:W-:-:S05]  /*25f0*/  FFMA R57, R60, R88, R57 ;  /* 0x000000583c397223 */ /* 0x000fca0000000039 */
[----:B------:R0:W-:Y:S05]  /*2600*/  @P0 STG.E desc[UR36][R14.64+0x20], R57 ;  /* 0x000020390e000986 */ /* 0x0001ea000c101924 */
[----:B------:R-:W-:Y:S05]  /*2610*/  @!P1 BRA `(.L_x_37) ;  /* 0x0000000000049947 */ /* 0x000fea0003800000 */
[----:B------:R0:W5:Y:S02]  /*2620*/  LDG.E.LTC128B R106, desc[UR36][R8.64+0x24] ;  /* 0x00002424086a7981 */ /* 0x000164000c1e1920 */
.L_x_37:
[----:B------:R-:W-:Y:S05]  /*2630*/  BSYNC B1 ;  /* 0x0000000000017941 */ /* 0x000fea0003800000 */
.L_x_36:
[----:B-----5:R-:W-:Y:S01]  /*2640*/  FMUL R56, R106, R89 ;  /* 0x000000596a387220 */ /* 0x020fe20000400000 */
[----:B------:R-:W-:Y:S01]  /*2650*/  ISETP.GT.AND P0, PT, R3, 0x8, P4 ;  /* 0x000000080300780c */ /* 0x000fe20002704270 */
[----:B------:R-:W-:Y:S02]  /*2660*/  BSSY B1, `(.L_x_38) ;  /* 0x0000005000017945 */ /* 0x000fe40003800000 */
[----:B------:R-:W-:-:S05]  /*2670*/  FFMA R61, R61, R88, R56 ;  /* 0x000000583d3d7223 */ /* 0x000fca0000000038 */
[----:B------:R0:W-:Y:S05]  /*2680*/  @P1 STG.E desc[UR36][R14.64+0x24], R61 ;  /* 0x0000243d0e001986 */ /* 0x0001ea000c101924 */
[----:B------:R-:W-:Y:S05]  /*2690*/  @!P0 BRA `(.L_x_39) ;  /* 0x0000000000048947 */ /* 0x000fea0003800000 */
[----:B------:R0:W5:Y:S02]  /*26a0*/  LDG.E.LTC128B R106, desc[UR36][R12.64+0x20] ;  /* 0x000020240c6a7981 */ /* 0x000164000c1e1920 */
.L_x_39:
[----:B------:R-:W-:Y:S05]  /*26b0*/  BSYNC B1 ;  /* 0x0000000000017941 */ /* 0x000fea0003800000 */
.L_x_38:
[----:B0----5:R-:W-:Y:S01]  /*26c0*/  FMUL R57, R106, R89 ;  /* 0x000000596a397220 */ /* 0x021fe20000400000 */
[----:B------:R-:W-:Y:S01]  /*26d0*/  ISETP.GT.AND P1, PT, R3, 0x8, P3 ;  /* 0x000000080300780c */ /* 0x000fe20001f24270 */
[----:B------:R-:W-:Y:S02]  /*26e0*/  BSSY B1, `(.L_x_40) ;  /* 0x0000005000017945 */ /* 0x000fe40003800000 */
[----:B------:R-:W-:-:S05]  /*26f0*/  FFMA R57, R62, R88, R57 ;  /* 0x000000583e397223 */ /* 0x000fca0000000039 */
[----:B------:R0:W-:Y:S05]  /*2700*/  @P0 STG.E desc[UR36][R20.64+0x20], R57 ;  /* 0x0000203914000986 */ /* 0x0001ea000c101924 */
[----:B------:R-:W-:Y:S05]  /*2710*/  @!P1 BRA `(.L_x_41) ;  /* 0x0000000000049947 */ /* 0x000fea0003800000 */
[----:B------:R0:W5:Y:S02]  /*2720*/  LDG.E.LTC128B R106, desc[UR36][R12.64+0x24] ;  /* 0x000024240c6a7981 */ /* 0x000164000c1e1920 */
.L_x_41:
[----:B------:R-:W-:Y:S05]  /*2730*/  BSYNC B1 ;  /* 0x0000000000017941 */ /* 0x000fea0003800000 */
.L_x_40:
[----:B-----5:R-:W-:Y:S01]  /*2740*/  FMUL R10, R106, R89 ;  /* 0x000000596a0a7220 */ /* 0x020fe20000400000 */
[----:B------:R-:W-:Y:S01]  /*2750*/  IADD3 R115, P0, R115, 0x80, RZ ;  /* 0x0000008073737810 */ /* 0x000fe20007f1e0ff */
[----:B------:R-:W-:Y:S01]  /*2760*/  BSSY B1, `(.L_x_42) ;  /* 0x000000c000017945 */ /* 0x000fe20003800000 */
[----:B------:R-:W-:Y:S01]  /*2770*/  ISETP.GT.AND P2, PT, R4, 0x10, PT ;  /* 0x000000100400780c */ /* 0x000fe20003f44270 */
[----:B------:R-:W-:Y:S02]  /*2780*/  FFMA R63, R63, R88, R10 ;  /* 0x000000583f3f7223 */ /* 0x000fe4000000000a */
[----:B------:R-:W-:Y:S01]  /*2790*/  IMAD.X R11, RZ, RZ, R11, P0 ;  /* 0x000000ffff0b7224 */ /* 0x000fe200000e060b */
[----:B------:R-:W-:Y:S01]  /*27a0*/  ISETP.GT.AND P0, PT, R3, RZ, P2 ;  /* 0x000000ff0300720c */ /* 0x000fe20001704270 */
[----:B0-----:R-:W-:Y:S01]  /*27b0*/  IMAD.WIDE.U32 R56, R115, R100, R90 ;  /* 0x0000006473387225 */ /* 0x001fe200078e005a */
[----:B------:R0:W-:Y:S01]  /*27c0*/  @P1 STG.E desc[UR36][R20.64+0x24], R63 ;  /* 0x0000243f14001986 */ /* 0x0001e2000c101924 */
[----:B------:R-:W-:-:S02]  /*27d0*/  P2R R108, PR, RZ, 0x4 ;  /* 0x00000004ff6c7803 */ /* 0x000fc40000000000 */
[----:B------:R-:W-:-:S04]  /*27e0*/  IMAD R10, R11, R100, RZ ;  /* 0x000000640b0a7224 */ /* 0x000fc800078e02ff */
[----:B------:R-:W-:-:S04]  /*27f0*/  IMAD R101, R115, R101, R10 ;  /* 0x0000006573657224 */ /* 0x000fc800078e020a */
[----:B------:R-:W-:Y:S05]  /*2800*/  @!P0 BRA `(.L_x_43) ;  /* 0x0000000000048947 */ /* 0x000fea0003800000 */
[----:B------:R0:W5:Y:S02]  /*2810*/  LDG.E.LTC128B R106, desc[UR36][R8.64+0x40] ;  /* 0x00004024086a7981 */ /* 0x000164000c1e1920 */
.L_x_43:
[----:B------:R-:W-:Y:S05]  /*2820*/  BSYNC B1 ;  /* 0x0000000000017941 */ /* 0x000fea0003800000 */
.L_x_42:
[----:B-----5:R-:W-:Y:S01]  /*2830*/  FMUL R11, R106, R89 ;  /* 0x000000596a0b7220 */ /* 0x020fe20000400000 */
[----:B------:R-:W-:Y:S01]  /*2840*/  IMAD.IADD R57, R101, 0x1, R57 ;  /* 0x0000000165397824 */ /* 0x000fe200078e0239 */
[----:B------:R-:W-:Y:S01]  /*2850*/  ISETP.GT.AND P1, PT, R4, 0x11, PT ;  /* 0x000000110400780c */ /* 0x000fe20003f24270 */
[----:B0-----:R-:W-:-:S04]  /*2860*/  IMAD.WIDE.U32 R62, R115, R100, R102 ;  /* 0x00000064733e7225 */ /* 0x001fc800078e0066 */
[----:B------:R-:W-:Y:S01]  /*2870*/  FFMA R61, R64, R88, R11 ;  /* 0x00000058403d7223 */ /* 0x000fe2000000000b */
[----:B------:R-:W-:Y:S01]  /*2880*/  BSSY B1, `(.L_x_44) ;  /* 0x0000019000017945 */ /* 0x000fe20003800000 */
[----:B------:R-:W-:-:S03]  /*2890*/  IMAD.WIDE.U32 R10, R115, R100, R96 ;  /* 0x00000064730a7225 */ /* 0x000fc600078e0060 */
[----:B------:R0:W-:Y:S01]  /*28a0*/  @P0 STG.E desc[UR36][R14.64+0x40], R61 ;  /* 0x0000403d0e000986 */ /* 0x0001e2000c101924 */
[----:B------:R-:W-:Y:S01]  /*28b0*/  IMAD.IADD R11, R11, 0x1, R101 ;  /* 0x000000010b0b7824 */ /* 0x000fe200078e0265 */
[----:B------:R-:W-:Y:S01]  /*28c0*/  LEA R58, P0, R10, R92, 0x2 ;  /* 0x0000005c0a3a7211 */ /* 0x000fe200078010ff */
[----:B------:R-:W-:-:S03]  /*28d0*/  IMAD.WIDE.U32 R56, R23, R94, R56 ;  /* 0x0000005e17387225 */ /* 0x000fc600078e0038 */
[----:B---3--:R-:W-:Y:S01]  /*28e0*/  LEA.HI.X R59, R10, R93, R11, 0x2, P0 ;  /* 0x0000005d0a3b7211 */ /* 0x008fe200000f140b */
[----:B------:R-:W-:Y:S01]  /*28f0*/  IMAD.IADD R101, R101, 0x1, R63 ;  /* 0x0000000165657824 */ /* 0x000fe200078e023f */
[----:B------:R-:W-:Y:S02]  /*2900*/  IADD3 R11, R111, R57, RZ ;  /* 0x000000396f0b7210 */ /* 0x000fe40007ffe0ff */
[----:B------:R-:W-:-:S04]  /*2910*/  LEA R10, P0, R56, R92, 0x2 ;  /* 0x0000005c380a7211 */ /* 0x000fc800078010ff */
[----:B------:R-:W-:Y:S02]  /*2920*/  LEA.HI.X R11, R56, R93, R11, 0x2, P0 ;  /* 0x0000005d380b7211 */ /* 0x000fe400000f140b */
[----:B------:R-:W-:-:S05]  /*2930*/  IADD3 R98, P0, R98, R62, RZ ;  /* 0x0000003e62627210 */ /* 0x000fca0007f1e0ff */
[----:B------:R-:W-:Y:S01]  /*2940*/  IMAD.X R96, R101, 0x1, R97, P0 ;  /* 0x0000000165607824 */ /* 0x000fe200000e0661 */
[----:B------:R-:W-:-:S05]  /*2950*/  IADD3 R62, P0, R90, R62, RZ ;  /* 0x0000003e5a3e7210 */ /* 0x000fca0007f1e0ff */
[----:B------:R-:W-:Y:S01]  /*2960*/  IMAD.X R63, R91, 0x1, R101, P0 ;  /* 0x000000015b3f7824 */ /* 0x000fe200000e0665 */
[C---:B------:R-:W-:Y:S02]  /*2970*/  LEA R60, P0, R98.reuse, R92, 0x2 ;  /* 0x0000005c623c7211 */ /* 0x040fe400078010ff */
[----:B------:R-:W-:Y:S01]  /*2980*/  P2R R91, PR, RZ, 0x2 ;  /* 0x00000002ff5b7803 */ /* 0x000fe20000000000 */
[----:B------:R-:W-:Y:S01]  /*2990*/  IMAD.WIDE.U32 R62, R23, R94, R62 ;  /* 0x0000005e173e7225 */ /* 0x000fe200078e003e */
[----:B0-----:R-:W-:-:S03]  /*29a0*/  LEA.HI.X R61, R98, R93, R96, 0x2, P0 ;  /* 0x0000005d623d7211 */ /* 0x001fc600000f1460 */
[----:B------:R-:W-:Y:S01]  /*29b0*/  IMAD.IADD R23, R111, 0x1, R63 ;  /* 0x000000016f177824 */ /* 0x000fe200078e023f */
[----:B------:R-:W-:-:S04]  /*29c0*/  LEA R56, P0, R62, R92, 0x2 ;  /* 0x0000005c3e387211 */ /* 0x000fc800078010ff */
[----:B------:R-:W-:Y:S02]  /*29d0*/  LEA.HI.X R57, R62, R93, R23, 0x2, P0 ;  /* 0x0000005d3e397211 */ /* 0x000fe400000f1417 */
[----:B------:R-:W-:-:S13]  /*29e0*/  ISETP.GT.AND P0, PT, R3, RZ, P1 ;  /* 0x000000ff0300720c */ /* 0x000fda0000f04270 */
[----:B------:R-:W-:Y:S05]  /*29f0*/  @!P0 BRA `(.L_x_45) ;  /* 0x0000000000048947 */ /* 0x000fea0003800000 */
[----:B------:R0:W5:Y:S02]  /*2a00*/  LDG.E.LTC128B R106, desc[UR36][R8.64+0x44] ;  /* 0x00004424086a7981 */ /* 0x000164000c1e1920 */
.L_x_45:
[----:B------:R-:W-:Y:S05]  /*2a10*/  BSYNC B1 ;  /* 0x0000000000017941 */ /* 0x000fea0003800000 */
.L_x_44:
[----:B-----5:R-:W-:Y:S01]  /*2a20*/  FMUL R62, R106, R89 ;  /* 0x000000596a3e7220 */ /* 0x020fe20000400000 */
[----:B------:R-:W-:Y:S03]  /*2a30*/  BSSY B1, `(.L_x_46) ;  /* 0x0000006000017945 */ /* 0x000fe60003800000 */
[----:B------:R-:W-:-:S05]  /*2a40*/  FFMA R65, R65, R88, R62 ;  /* 0x0000005841417223 */ /* 0x000fca000000003e */
[----:B------:R3:W-:Y:S01]  /*2a50*/  @P0 STG.E desc[UR36][R14.64+0x44], R65 ;  /* 0x000044410e000986 */ /* 0x0007e2000c101924 */
[----:B------:R-:W-:-:S13]  /*2a60*/  ISETP.GT.AND P0, PT, R3, 0x8, P2 ;  /* 0x000000080300780c */ /* 0x000fda0001704270 */
[----:B---3--:R-:W-:Y:S05]  /*2a70*/  @!P0 BRA `(.L_x_47) ;  /* 0x0000000000048947 */ /* 0x008fea0003800000 */
[----:B------:R3:W5:Y:S02]  /*2a80*/  LDG.E.LTC128B R106, desc[UR36][R12.64+0x40] ;  /* 0x000040240c6a7981 */ /* 0x000764000c1e1920 */
.L_x_47:
[----:B------:R-:W-:Y:S05]  /*2a90*/  BSYNC B1 ;  /* 0x0000000000017941 */ /* 0x000fea0003800000 */
.L_x_46:
[----:B-----5:R-:W-:Y:S01]  /*2aa0*/  FMUL R23, R106, R89 ;  /* 0x000000596a177220 */ /* 0x020fe20000400000 */
[----:B------:R-:W-:Y:S03]  /*2ab0*/  BSSY B1, `(.L_x_48) ;  /* 0x0000006000017945 */ /* 0x000fe60003800000 */
[----:B------:R-:W-:-:S05]  /*2ac0*/  FFMA R23, R66, R88, R23 ;  /* 0x0000005842177223 */ /* 0x000fca0000000017 */
[----:B------:R0:W-:Y:S01]  /*2ad0*/  @P0 STG.E desc[UR36][R20.64+0x40], R23 ;  /* 0x0000401714000986 */ /* 0x0001e2000c101924 */
[----:B------:R-:W-:-:S13]  /*2ae0*/  ISETP.GT.AND P0, PT, R3, 0x8, P1 ;  /* 0x000000080300780c */ /* 0x000fda0000f04270 */
[----:B0-----:R-:W-:Y:S05]  /*2af0*/  @!P0 BRA `(.L_x_49) ;  /* 0x0000000000048947 */ /* 0x001fea0003800000 */
[----:B------:R0:W5:Y:S02]  /*2b00*/  LDG.E.LTC128B R106, desc[UR36][R12.64+0x44] ;  /* 0x000044240c6a7981 */ /* 0x000164000c1e1920 */
.L_x_49:
[----:B------:R-:W-:Y:S05]  /*2b10*/  BSYNC B1 ;  /* 0x0000000000017941 */ /* 0x000fea0003800000 */
.L_x_48:
[----:B-----5:R-:W-:Y:S01]  /*2b20*/  FMUL R62, R106, R89 ;  /* 0x000000596a3e7220 */ /* 0x020fe20000400000 */
[----:B------:R-:W-:Y:S01]  /*2b30*/  ISETP.GT.AND P2, PT, R4, 0x18, PT ;  /* 0x000000180400780c */ /* 0x000fe20003f44270 */
[----:B------:R-:W-:Y:S02]  /*2b40*/  BSSY B1, `(.L_x_50) ;  /* 0x0000007000017945 */ /* 0x000fe40003800000 */
[----:B------:R-:W-:Y:S01]  /*2b50*/  FFMA R67, R67, R88, R62 ;  /* 0x0000005843437223 */ /* 0x000fe2000000003e */
[----:B------:R-:W-:-:S04]  /*2b60*/  P2R R90, PR, RZ, 0x4 ;  /* 0x00000004ff5a7803 */ /* 0x000fc80000000000 */
[----:B------:R0:W-:Y:S01]  /*2b70*/  @P0 STG.E desc[UR36][R20.64+0x44], R67 ;  /* 0x0000444314000986 */ /* 0x0001e2000c101924 */
[----:B------:R-:W-:-:S13]  /*2b80*/  ISETP.GT.AND P0, PT, R3, RZ, P2 ;  /* 0x000000ff0300720c */ /* 0x000fda0001704270 */
[----:B0-----:R-:W-:Y:S05]  /*2b90*/  @!P0 BRA `(.L_x_51) ;  /* 0x0000000000048947 */ /* 0x001fea0003800000 */
[----:B------:R0:W5:Y:S02]  /*2ba0*/  LDG.E.LTC128B R106, desc[UR36][R8.64+0x60] ;  /* 0x00006024086a7981 */ /* 0x000164000c1e1920 */
.L_x_51:
[----:B------:R-:W-:Y:S05]  /*2bb0*/  BSYNC B1 ;  /* 0x0000000000017941 */ /* 0x000fea0003800000 */
.L_x_50:
        /* <DEDUP_REMOVED lines=9> */
.L_x_53:
[----:B------:R-:W-:Y:S05]  /*2c50*/  BSYNC B1 ;  /* 0x0000000000017941 */ /* 0x000fea0003800000 */
.L_x_52:
[----:B-----5:R-:W-:Y:S01]  /*2c60*/  FMUL R62, R106, R89 ;  /* 0x000000596a3e7220 */ /* 0x020fe20000400000 */
[----:B------:R-:W-:Y:S03]  /*2c70*/  BSSY B1, `(.L_x_54) ;  /* 0x0000006000017945 */ /* 0x000fe60003800000 */
[----:B------:R-:W-:-:S05]  /*2c80*/  FFMA R69, R69, R88, R62 ;  /* 0x0000005845457223 */ /* 0x000fca000000003e */
[----:B------:R0:W-:Y:S01]  /*2c90*/  @P0 STG.E desc[UR36][R14.64+0x64], R69 ;  /* 0x000064450e000986 */ /* 0x0001e2000c101924 */
[----:B------:R-:W-:-:S13]  /*2ca0*/  ISETP.GT.AND P0, PT, R3, 0x8, P2 ;  /* 0x000000080300780c */ /* 0x000fda0001704270 */
[----:B0-----:R-:W-:Y:S05]  /*2cb0*/  @!P0 BRA `(.L_x_55) ;  /* 0x0000000000048947 */ /* 0x001fea0003800000 */
[----:B------:R0:W5:Y:S02]  /*2cc0*/  LDG.E.LTC128B R106, desc[UR36][R12.64+0x60] ;  /* 0x000060240c6a7981 */ /* 0x000164000c1e1920 */
.L_x_55:
[----:B------:R-:W-:Y:S05]  /*2cd0*/  BSYNC B1 ;  /* 0x0000000000017941 */ /* 0x000fea0003800000 */
.L_x_54:
[----:B-----5:R-:W-:Y:S01]  /*2ce0*/  FMUL R23, R106, R89 ;  /* 0x000000596a177220 */ /* 0x020fe20000400000 */
[----:B------:R-:W-:Y:S03]  /*2cf0*/  BSSY B1, `(.L_x_56) ;  /* 0x0000006000017945 */ /* 0x000fe60003800000 */
[----:B------:R-:W-:-:S05]  /*2d00*/  FFMA R23, R70, R88, R23 ;  /* 0x0000005846177223 */ /* 0x000fca0000000017 */
[----:B------:R0:W-:Y:S01]  /*2d10*/  @P0 STG.E desc[UR36][R20.64+0x60], R23 ;  /* 0x0000601714000986 */ /* 0x0001e2000c101924 */
[----:B------:R-:W-:-:S13]  /*2d20*/  ISETP.GT.AND P0, PT, R3, 0x8, P1 ;  /* 0x000000080300780c */ /* 0x000fda0000f04270 */
[----:B0-----:R-:W-:Y:S05]  /*2d30*/  @!P0 BRA `(.L_x_57) ;  /* 0x0000000000048947 */ /* 0x001fea0003800000 */
[----:B------:R0:W5:Y:S02]  /*2d40*/  LDG.E.LTC128B R106, desc[UR36][R12.64+0x64] ;  /* 0x000064240c6a7981 */ /* 0x000164000c1e1920 */
.L_x_57:
[----:B------:R-:W-:Y:S05]  /*2d50*/  BSYNC B1 ;  /* 0x0000000000017941 */ /* 0x000fea0003800000 */
.L_x_56:
        /* <DEDUP_REMOVED lines=9> */
.L_x_59:
[----:B------:R-:W-:Y:S05]  /*2df0*/  BSYNC B1 ;  /* 0x0000000000017941 */ /* 0x000fea0003800000 */
.L_x_58:
        /* <DEDUP_REMOVED lines=9> */
.L_x_61:
[----:B------:R-:W-:Y:S05]  /*2e90*/  BSYNC B1 ;  /* 0x0000000000017941 */ /* 0x000fea0003800000 */
.L_x_60:
[----:B-----5:R-:W-:Y:S01]  /*2ea0*/  FMUL R62, R106, R89 ;  /* 0x000000596a3e7220 */ /* 0x020fe20000400000 */
[----:B------:R-:W-:Y:S03]  /*2eb0*/  BSSY B1, `(.L_x_62) ;  /* 0x0000006000017945 */ /* 0x000fe60003800000 */
[----:B------:R-:W-:-:S05]  /*2ec0*/  FFMA R73, R73, R88, R62 ;  /* 0x0000005849497223 */ /* 0x000fca000000003e */
[----:B------:R0:W-:Y:S01]  /*2ed0*/  @P0 STG.E desc[UR36][R14.64+0x84], R73 ;  /* 0x000084490e000986 */ /* 0x0001e2000c101924 */
[----:B------:R-:W-:-:S13]  /*2ee0*/  ISETP.GT.AND P0, PT, R3, 0x8, P2 ;  /* 0x000000080300780c */ /* 0x000fda0001704270 */
[----:B0-----:R-:W-:Y:S05]  /*2ef0*/  @!P0 BRA `(.L_x_63) ;  /* 0x0000000000048947 */ /* 0x001fea0003800000 */
[----:B------:R0:W5:Y:S02]  /*2f00*/  LDG.E.LTC128B R106, desc[UR36][R12.64+0x80] ;  /* 0x000080240c6a7981 */ /* 0x000164000c1e1920 */
.L_x_63:
[----:B------:R-:W-:Y:S05]  /*2f10*/  BSYNC B1 ;  /* 0x0000000000017941 */ /* 0x000fea0003800000 */
.L_x_62:
[----:B-----5:R-:W-:Y:S01]  /*2f20*/  FMUL R23, R106, R89 ;  /* 0x000000596a177220 */ /* 0x020fe20000400000 */
[----:B------:R-:W-:Y:S03]  /*2f30*/  BSSY B1, `(.L_x_64) ;  /* 0x0000006000017945 */ /* 0x000fe60003800000 */
[----:B------:R-:W-:-:S05]  /*2f40*/  FFMA R23, R74, R88, R23 ;  /* 0x000000584a177223 */ /* 0x000fca0000000017 */
[----:B------:R0:W-:Y:S01]  /*2f50*/  @P0 STG.E desc[UR36][R20.64+0x80], R23 ;  /* 0x0000801714000986 */ /* 0x0001e2000c101924 */
[----:B------:R-:W-:-:S13]  /*2f60*/  ISETP.GT.AND P0, PT, R3, 0x8, P1 ;  /* 0x000000080300780c */ /* 0x000fda0000f04270 */
[----:B0-----:R-:W-:Y:S05]  /*2f70*/  @!P0 BRA `(.L_x_65) ;  /* 0x0000000000048947 */ /* 0x001fea0003800000 */
[----:B------:R0:W5:Y:S02]  /*2f80*/  LDG.E.LTC128B R106, desc[UR36][R12.64+0x84] ;  /* 0x000084240c6a7981 */ /* 0x000164000c1e1920 */
.L_x_65:
[----:B------:R-:W-:Y:S05]  /*2f90*/  BSYNC B1 ;  /* 0x0000000000017941 */ /* 0x000fea0003800000 */
.L_x_64:
        /* <DEDUP_REMOVED lines=9> */
.L_x_67:
[----:B------:R-:W-:Y:S05]  /*3030*/  BSYNC B1 ;  /* 0x0000000000017941 */ /* 0x000fea0003800000 */
.L_x_66:
[----:B-----5:R-:W-:Y:S01]  /*3040*/  FMUL R23, R106, R89 ;  /* 0x000000596a177220 */ /* 0x020fe20000400000 */
[----:B------:R-:W-:Y:S01]  /*3050*/  ISETP.GT.AND P5, PT, R4, 0x29, PT ;  /* 0x000000290400780c */ /* 0x000fe20003fa4270 */
[----:B------:R-:W-:Y:S02]  /*3060*/  BSSY B1, `(.L_x_68) ;  /* 0x0000007000017945 */ /* 0x000fe40003800000 */
[----:B------:R-:W-:-:S05]  /*3070*/  FFMA R23, R76, R88, R23 ;  /* 0x000000584c177223 */ /* 0x000fca0000000017 */
[----:B------:R1:W-:Y:S01]  /*3080*/  @P0 STG.E desc[UR36][R14.64+0xa0], R23 ;  /* 0x0000a0170e000986 */ /* 0x0003e2000c101924 */
[----:B------:R-:W-:Y:S02]  /*3090*/  ISETP.GT.AND P0, PT, R3, RZ, P5 ;  /* 0x000000ff0300720c */ /* 0x000fe40002f04270 */
[----:B-1----:R-:W-:-:S11]  /*30a0*/  P2R R23, PR, RZ, 0x20 ;  /* 0x00000020ff177803 */ /* 0x002fd60000000000 */
[----:B------:R-:W-:Y:S05]  /*30b0*/  @!P0 BRA `(.L_x_69) ;  /* 0x0000000000048947 */ /* 0x000fea0003800000 */
[----:B------:R1:W5:Y:S02]  /*30c0*/  LDG.E.LTC128B R106, desc[UR36][R8.64+0xa4] ;  /* 0x0000a424086a7981 */ /* 0x000364000c1e1920 */
.L_x_69:
[----:B------:R-:W-:Y:S05]  /*30d0*/  BSYNC B1 ;  /* 0x0000000000017941 */ /* 0x000fea0003800000 */
.L_x_68:
[----:B-----5:R-:W-:Y:S01]  /*30e0*/  FMUL R62, R106, R89 ;  /* 0x000000596a3e7220 */ /* 0x020fe20000400000 */
[----:B------:R-:W-:Y:S03]  /*30f0*/  BSSY B1, `(.L_x_70) ;  /* 0x0000006000017945 */ /* 0x000fe60003800000 */
[----:B------:R-:W-:-:S05]  /*3100*/  FFMA R77, R77, R88, R62 ;  /* 0x000000584d4d7223 */ /* 0x000fca000000003e */
[----:B------:R0:W-:Y:S01]  /*3110*/  @P0 STG.E desc[UR36][R14.64+0xa4], R77 ;  /* 0x0000a44d0e000986 */ /* 0x0001e2000c101924 */
[----:B------:R-:W-:-:S13]  /*3120*/  ISETP.GT.AND P0, PT, R3, 0x8, P1 ;  /* 0x000000080300780c */ /* 0x000fda0000f04270 */
[----:B0-----:R-:W-:Y:S05]  /*3130*/  @!P0 BRA `(.L_x_71) ;  /* 0x0000000000048947 */ /* 0x001fea0003800000 */
[----:B------:R0:W5:Y:S02]  /*3140*/  LDG.E.LTC128B R106, desc[UR36][R12.64+0xa0] ;  /* 0x0000a0240c6a7981 */ /* 0x000164000c1e1920 */
.L_x_71:
[----:B------:R-:W-:Y:S05]  /*3150*/  BSYNC B1 ;  /* 0x0000000000017941 */ /* 0x000fea0003800000 */
.L_x_70:
[----:B-----5:R-:W-:Y:S01]  /*3160*/  FMUL R23, R106, R89 ;  /* 0x000000596a177220 */ /* 0x020fe20000400000 */
[----:B------:R-:W-:Y:S03]  /*3170*/  BSSY B1, `(.L_x_72) ;  /* 0x0000006000017945 */ /* 0x000fe60003800000 */
[----:B------:R-:W-:-:S05]  /*3180*/  FFMA R23, R78, R88, R23 ;  /* 0x000000584e177223 */ /* 0x000fca0000000017 */
[----:B------:R0:W-:Y:S01]  /*3190*/  @P0 STG.E desc[UR36][R20.64+0xa0], R23 ;  /* 0x0000a01714000986 */ /* 0x0001e2000c101924 */
[----:B------:R-:W-:-:S13]  /*31a0*/  ISETP.GT.AND P0, PT, R3, 0x8, P5 ;  /* 0x000000080300780c */ /* 0x000fda0002f04270 */
[----:B0-----:R-:W-:Y:S05]  /*31b0*/  @!P0 BRA `(.L_x_73) ;  /* 0x0000000000048947 */ /* 0x001fea0003800000 */
[----:B------:R0:W5:Y:S02]  /*31c0*/  LDG.E.LTC128B R106, desc[UR36][R12.64+0xa4] ;  /* 0x0000a4240c6a7981 */ /* 0x000164000c1e1920 */
.L_x_73:
[----:B------:R-:W-:Y:S05]  /*31d0*/  BSYNC B1 ;  /* 0x0000000000017941 */ /* 0x000fea0003800000 */
.L_x_72:
[----:B-----5:R-:W-:Y:S01]  /*31e0*/  FMUL R62, R106, R89 ;  /* 0x000000596a3e7220 */ /* 0x020fe20000400000 */
[----:B------:R-:W-:Y:S01]  /*31f0*/  ISETP.GT.AND P3, PT, R4, 0x30, PT ;  /* 0x000000300400780c */ /* 0x000fe20003f64270 */
[----:B------:R-:W-:Y:S02]  /*3200*/  BSSY B1, `(.L_x_74) ;  /* 0x0000006000017945 */ /* 0x000fe40003800000 */
[----:B------:R-:W-:-:S05]  /*3210*/  FFMA R79, R79, R88, R62 ;  /* 0x000000584f4f7223 */ /* 0x000fca000000003e */
[----:B------:R0:W-:Y:S01]  /*3220*/  @P0 STG.E desc[UR36][R20.64+0xa4], R79 ;  /* 0x0000a44f14000986 */ /* 0x0001e2000c101924 */
[----:B------:R-:W-:-:S13]  /*3230*/  ISETP.GT.AND P0, PT, R3, RZ, P3 ;  /* 0x000000ff0300720c */ /* 0x000fda0001f04270 */
[----:B0-----:R-:W-:Y:S05]  /*3240*/  @!P0 BRA `(.L_x_75) ;  /* 0x0000000000048947 */ /* 0x001fea0003800000 */
[----:B------:R0:W5:Y:S02]  /*3250*/  LDG.E.LTC128B R106, desc[UR36][R8.64+0xc0] ;  /* 0x0000c024086a7981 */ /* 0x000164000c1e1920 */
.L_x_75:
[----:B------:R-:W-:Y:S05]  /*3260*/  BSYNC B1 ;  /* 0x0000000000017941 */ /* 0x000fea0003800000 */
.L_x_74:
        /* <DEDUP_REMOVED lines=8> */
.L_x_77:
[----:B------:R-:W-:Y:S05]  /*32f0*/  BSYNC B1 ;  /* 0x0000000000017941 */ /* 0x000fea0003800000 */
.L_x_76:
[----:B-----5:R-:W-:Y:S01]  /*3300*/  FMUL R62, R106, R89 ;  /* 0x000000596a3e7220 */ /* 0x020fe20000400000 */
[----:B------:R-:W-:Y:S03]  /*3310*/  BSSY B1, `(.L_x_78) ;  /* 0x0000006000017945 */ /* 0x000fe60003800000 */
[----:B------:R-:W-:-:S05]  /*3320*/  FFMA R81, R81, R88, R62 ;  /* 0x0000005851517223 */ /* 0x000fca000000003e */
[----:B------:R0:W-:Y:S01]  /*3330*/  @P0 STG.E desc[UR36][R14.64+0xc4], R81 ;  /* 0x0000c4510e000986 */ /* 0x0001e2000c101924 */
[----:B------:R-:W-:-:S13]  /*3340*/  ISETP.GT.AND P0, PT, R3, 0x8, P3 ;  /* 0x000000080300780c */ /* 0x000fda0001f04270 */
[----:B0-----:R-:W-:Y:S05]  /*3350*/  @!P0 BRA `(.L_x_79) ;  /* 0x0000000000048947 */ /* 0x001fea0003800000 */
[----:B------:R0:W5:Y:S02]  /*3360*/  LDG.E.LTC128B R106, desc[UR36][R12.64+0xc0] ;  /* 0x0000c0240c6a7981 */ /* 0x000164000c1e1920 */
.L_x_79:
[----:B------:R-:W-:Y:S05]  /*3370*/  BSYNC B1 ;  /* 0x0000000000017941 */ /* 0x000fea0003800000 */
.L_x_78:
[----:B-----5:R-:W-:Y:S01]  /*3380*/  FMUL R23, R106, R89 ;  /* 0x000000596a177220 */ /* 0x020fe20000400000 */
[----:B------:R-:W-:Y:S03]  /*3390*/  BSSY B1, `(.L_x_80) ;  /* 0x0000006000017945 */ /* 0x000fe60003800000 */
[----:B------:R-:W-:-:S05]  /*33a0*/  FFMA R23, R82, R88, R23 ;  /* 0x0000005852177223 */ /* 0x000fca0000000017 */
[----:B------:R0:W-:Y:S01]  /*33b0*/  @P0 STG.E desc[UR36][R20.64+0xc0], R23 ;  /* 0x0000c01714000986 */ /* 0x0001e2000c101924 */
[----:B------:R-:W-:-:S13]  /*33c0*/  ISETP.GT.AND P0, PT, R3, 0x8, P2 ;  /* 0x000000080300780c */ /* 0x000fda0001704270 */
[----:B0-----:R-:W-:Y:S05]  /*33d0*/  @!P0 BRA `(.L_x_81) ;  /* 0x0000000000048947 */ /* 0x001fea0003800000 */
[----:B------:R0:W5:Y:S02]  /*33e0*/  LDG.E.LTC128B R106, desc[UR36][R12.64+0xc4] ;  /* 0x0000c4240c6a7981 */ /* 0x000164000c1e1920 */
.L_x_81:
[----:B------:R-:W-:Y:S05]  /*33f0*/  BSYNC B1 ;  /* 0x0000000000017941 */ /* 0x000fea0003800000 */
.L_x_80:
        /* <DEDUP_REMOVED lines=8> */
.L_x_83:
[----:B------:R-:W-:Y:S05]  /*3480*/  BSYNC B1 ;  /* 0x0000000000017941 */ /* 0x000fea0003800000 */
.L_x_82:
[----:B-----5:R-:W-:Y:S01]  /*3490*/  FMUL R23, R106, R89 ;  /* 0x000000596a177220 */ /* 0x020fe20000400000 */
[----:B------:R-:W-:Y:S03]  /*34a0*/  BSSY B1, `(.L_x_84) ;  /* 0x000000d000017945 */ /* 0x000fe60003800000 */
[----:B------:R-:W-:-:S05]  /*34b0*/  FFMA R23, R84, R88, R23 ;  /* 0x0000005854177223 */ /* 0x000fca0000000017 */
[----:B------:R0:W-:Y:S01]  /*34c0*/  @P0 STG.E desc[UR36][R14.64+0xe0], R23 ;  /* 0x0000e0170e000986 */ /* 0x0001e2000c101924 */
[----:B------:R-:W-:-:S05]  /*34d0*/  IADD3 R64, P0, R5, R20, RZ ;  /* 0x0000001405407210 */ /* 0x000fca0007f1e0ff */
[----:B------:R-:W-:Y:S01]  /*34e0*/  IMAD.X R65, R95, 0x1, R21, P0 ;  /* 0x000000015f417824 */ /* 0x000fe200000e0615 */
[----:B------:R-:W-:-:S05]  /*34f0*/  IADD3 R66, P0, R5, R20, RZ ;  /* 0x0000001405427210 */ /* 0x000fca0007f1e0ff */
[----:B------:R-:W-:Y:S01]  /*3500*/  IMAD.X R67, R95, 0x1, R21, P0 ;  /* 0x000000015f437824 */ /* 0x000fe200000e0615 */
[----:B------:R-:W-:-:S05]  /*3510*/  IADD3 R62, P0, R5, R14, RZ ;  /* 0x0000000e053e7210 */ /* 0x000fca0007f1e0ff */
[----:B------:R-:W-:Y:S01]  /*3520*/  IMAD.X R63, R95, 0x1, R15, P0 ;  /* 0x000000015f3f7824 */ /* 0x000fe200000e060f */
[----:B------:R-:W-:-:S04]  /*3530*/  ISETP.GT.AND P0, PT, R4, 0x39, PT ;  /* 0x000000390400780c */ /* 0x000fc80003f04270 */
[----:B------:R-:W-:-:S13]  /*3540*/  ISETP.GT.AND P4, PT, R3, RZ, P0 ;  /* 0x000000ff0300720c */ /* 0x000fda0000784270 */
[----:B0-----:R-:W-:Y:S05]  /*3550*/  @!P4 BRA `(.L_x_85) ;  /* 0x000000000004c947 */ /* 0x001fea0003800000 */
[----:B------:R0:W5:Y:S02]  /*3560*/  LDG.E.LTC128B R106, desc[UR36][R8.64+0xe4] ;  /* 0x0000e424086a7981 */ /* 0x000164000c1e1920 */
.L_x_85:
[----:B------:R-:W-:Y:S05]  /*3570*/  BSYNC B1 ;  /* 0x0000000000017941 */ /* 0x000fea0003800000 */
.L_x_84:
[----:B-----5:R-:W-:Y:S01]  /*3580*/  FMUL R4, R106, R89 ;  /* 0x000000596a047220 */ /* 0x020fe20000400000 */
[----:B------:R-:W-:Y:S03]  /*3590*/  BSSY B1, `(.L_x_86) ;  /* 0x0000006000017945 */ /* 0x000fe60003800000 */
[----:B------:R-:W-:-:S05]  /*35a0*/  FFMA R85, R85, R88, R4 ;  /* 0x0000005855557223 */ /* 0x000fca0000000004 */
[----:B------:R0:W-:Y:S01]  /*35b0*/  @P4 STG.E desc[UR36][R14.64+0xe4], R85 ;  /* 0x0000e4550e004986 */ /* 0x0001e2000c101924 */
[----:B------:R-:W-:-:S13]  /*35c0*/  ISETP.GT.AND P4, PT, R3, 0x8, P1 ;  /* 0x000000080300780c */ /* 0x000fda0000f84270 */
[----:B0-----:R-:W-:Y:S05]  /*35d0*/  @!P4 BRA `(.L_x_87) ;  /* 0x000000000004c947 */ /* 0x001fea0003800000 */
[----:B------:R0:W5:Y:S02]  /*35e0*/  LDG.E.LTC128B R106, desc[UR36][R12.64+0xe0] ;  /* 0x0000e0240c6a7981 */ /* 0x000164000c1e1920 */
.L_x_87:
[----:B------:R-:W-:Y:S05]  /*35f0*/  BSYNC B1 ;  /* 0x0000000000017941 */ /* 0x000fea0003800000 */
.L_x_86:
[----:B-----5:R-:W-:Y:S01]  /*3600*/  FMUL R5, R106, R89 ;  /* 0x000000596a057220 */ /* 0x020fe20000400000 */
[----:B------:R-:W-:Y:S03]  /*3610*/  BSSY B1, `(.L_x_88) ;  /* 0x0000006000017945 */ /* 0x000fe60003800000 */
[----:B------:R-:W-:-:S05]  /*3620*/  FFMA R5, R86, R88, R5 ;  /* 0x0000005856057223 */ /* 0x000fca0000000005 */
[----:B------:R0:W-:Y:S01]  /*3630*/  @P4 STG.E desc[UR36][R20.64+0xe0], R5 ;  /* 0x0000e00514004986 */ /* 0x0001e2000c101924 */
[----:B------:R-:W-:-:S13]  /*3640*/  ISETP.GT.AND P4, PT, R3, 0x8, P0 ;  /* 0x000000080300780c */ /* 0x000fda0000784270 */
[----:B0-----:R-:W-:Y:S05]  /*3650*/  @!P4 BRA `(.L_x_89) ;  /* 0x000000000004c947 */ /* 0x001fea0003800000 */
[----:B------:R0:W5:Y:S02]  /*3660*/  LDG.E.LTC128B R106, desc[UR36][R12.64+0xe4] ;  /* 0x0000e4240c6a7981 */ /* 0x000164000c1e1920 */
.L_x_89:
[----:B------:R-:W-:Y:S05]  /*3670*/  BSYNC B1 ;  /* 0x0000000000017941 */ /* 0x000fea0003800000 */
.L_x_88:
[----:B-----5:R-:W-:-:S04]  /*3680*/  FMUL R4, R106, R89 ;  /* 0x000000596a047220 */ /* 0x020fc80000400000 */
[----:B------:R-:W-:-:S05]  /*3690*/  FFMA R87, R87, R88, R4 ;  /* 0x0000005857577223 */ /* 0x000fca0000000004 */
[----:B------:R0:W-:Y:S01]  /*36a0*/  @P4 STG.E desc[UR36][R20.64+0xe4], R87 ;  /* 0x0000e45714004986 */ /* 0x0001e2000c101924 */
[----:B------:R-:W-:-:S13]  /*36b0*/  ISETP.GT.AND P4, PT, R3, 0x80, P6 ;  /* 0x000000800300780c */ /* 0x000fda0003784270 */
[----:B------:R-:W2:Y:S01]  /*36c0*/  @P4 LDG.E.LTC128B R106, desc[UR36][R58.64] ;  /* 0x000000243a6a4981 */ /* 0x000ea2000c1e1920 */
[----:B------:R-:W-:Y:S01]  /*36d0*/  BSSY B1, `(.L_x_90) ;  /* 0x0000008000017945 */ /* 0x000fe20003800000 */
[----:B--2---:R-:W-:-:S04]  /*36e0*/  FMUL R5, R106, R89 ;  /* 0x000000596a057220 */ /* 0x004fc80000400000 */
[----:B------:R-:W-:-:S05]  /*36f0*/  FFMA R5, R24, R88, R5 ;  /* 0x0000005818057223 */ /* 0x000fca0000000005 */
[----:B------:R0:W-:Y:S01]  /*3700*/  @P4 STG.E desc[UR36][R62.64], R5 ;  /* 0x000000053e004986 */ /* 0x0001e2000c101924 */
[----:B------:R-:W-:-:S04]  /*3710*/  ISETP.NE.AND P4, PT, R105, RZ, PT ;  /* 0x000000ff6900720c */ /* 0x000fc80003f85270 */
[----:B------:R-:W-:-:S13]  /*3720*/  ISETP.GT.AND P4, PT, R3, 0x80, P4 ;  /* 0x000000800300780c */ /* 0x000fda0002784270 */
[----:B0-----:R-:W-:Y:S05]  /*3730*/  @!P4 BRA `(.L_x_91) ;  /* 0x000000000004c947 */ /* 0x001fea0003800000 */
[----:B------:R0:W5:Y:S02]  /*3740*/  LDG.E.LTC128B R106, desc[UR36][R10.64+0x4] ;  /* 0x000004240a6a7981 */ /* 0x000164000c1e1920 */
.L_x_91:
[----:B------:R-:W-:Y:S05]  /*3750*/  BSYNC B1 ;  /* 0x0000000000017941 */ /* 0x000fea0003800000 */
.L_x_90:
[----:B-----5:R-:W-:Y:S01]  /*3760*/  FMUL R4, R106, R89 ;  /* 0x000000596a047220 */ /* 0x020fe20000400000 */
[----:B------:R-:W-:Y:S01]  /*3770*/  @P4 MOV R5, R63 ;  /* 0x0000003f00054202 */ /* 0x000fe20000000f00 */
[----:B------:R-:W-:Y:S01]  /*3780*/  BSSY B1, `(.L_x_92) ;  /* 0x0000007000017945 */ /* 0x000fe20003800000 */
[----:B------:R-:W-:Y:S01]  /*3790*/  ISETP.GT.AND P6, PT, R3, 0x88, P6 ;  /* 0x000000880300780c */ /* 0x000fe200037c4270 */
[----:B------:R-:W-:Y:S01]  /*37a0*/  FFMA R25, R25, R88, R4 ;  /* 0x0000005819197223 */ /* 0x000fe20000000004 */
[----:B------:R-:W-:-:S05]  /*37b0*/  @P4 IMAD.MOV.U32 R4, RZ, RZ, R62 ;  /* 0x000000ffff044224 */ /* 0x000fca00078e003e */
[----:B------:R2:W-:Y:S06]  /*37c0*/  @P4 STG.E desc[UR36][R4.64+0x4], R25 ;  /* 0x0000041904004986 */ /* 0x0005ec000c101924 */
[----:B------:R-:W-:Y:S05]  /*37d0*/  @!P6 BRA `(.L_x_93) ;  /* 0x000000000004e947 */ /* 0x000fea0003800000 */
[----:B------:R0:W5:Y:S02]  /*37e0*/  LDG.E.LTC128B R106, desc[UR36][R60.64] ;  /* 0x000000243c6a7981 */ /* 0x000164000c1e1920 */
.L_x_93:
[----:B------:R-:W-:Y:S05]  /*37f0*/  BSYNC B1 ;  /* 0x0000000000017941 */ /* 0x000fea0003800000 */
.L_x_92:
[----:B--2--5:R-:W-:Y:S01]  /*3800*/  FMUL R5, R106, R89 ;  /* 0x000000596a057220 */ /* 0x024fe20000400000 */
[----:B------:R-:W-:Y:S01]  /*3810*/  ISETP.NE.AND P4, PT, R105, RZ, PT ;  /* 0x000000ff6900720c */ /* 0x000fe20003f85270 */
[----:B------:R-:W-:Y:S02]  /*3820*/  BSSY B1, `(.L_x_94) ;  /* 0x0000006000017945 */ /* 0x000fe40003800000 */
[----:B------:R-:W-:Y:S01]  /*3830*/  FFMA R5, R26, R88, R5 ;  /* 0x000000581a057223 */ /* 0x000fe20000000005 */
[----:B------:R-:W-:-:S04]  /*3840*/  ISETP.GT.AND P4, PT, R3, 0x88, P4 ;  /* 0x000000880300780c */ /* 0x000fc80002784270 */
[----:B------:R2:W-:Y:S09]  /*3850*/  @P6 STG.E desc[UR36][R64.64], R5 ;  /* 0x0000000540006986 */ /* 0x0005f2000c101924 */
[----:B------:R-:W-:Y:S05]  /*3860*/  @!P4 BRA `(.L_x_95) ;  /* 0x000000000004c947 */ /* 0x000fea0003800000 */
[----:B------:R0:W5:Y:S02]  /*3870*/  LDG.E.LTC128B R106, desc[UR36][R56.64+0x4] ;  /* 0x00000424386a7981 */ /* 0x000164000c1e1920 */
.L_x_95:
[----:B------:R-:W-:Y:S05]  /*3880*/  BSYNC B1 ;  /* 0x0000000000017941 */ /* 0x000fea0003800000 */
.L_x_94:
[----:B-----5:R-:W-:Y:S01]  /*3890*/  FMUL R4, R106, R89 ;  /* 0x000000596a047220 */ /* 0x020fe20000400000 */
[----:B------:R-:W-:Y:S01]  /*38a0*/  ISETP.NE.AND P6, PT, R107, RZ, PT ;  /* 0x000000ff6b00720c */ /* 0x000fe20003fc5270 */
[----:B------:R-:W-:Y:S02]  /*38b0*/  BSSY B1, `(.L_x_96) ;  /* 0x0000006000017945 */ /* 0x000fe40003800000 */
[----:B------:R-:W-:-:S05]  /*38c0*/  FFMA R27, R27, R88, R4 ;  /* 0x000000581b1b7223 */ /* 0x000fca0000000004 */
[----:B------:R0:W-:Y:S01]  /*38d0*/  @P4 STG.E desc[UR36][R66.64+0x4], R27 ;  /* 0x0000041b42004986 */ /* 0x0001e2000c101924 */
[----:B------:R-:W-:-:S13]  /*38e0*/  ISETP.GT.AND P4, PT, R3, 0x80, P6 ;  /* 0x000000800300780c */ /* 0x000fda0003784270 */
[----:B0-----:R-:W-:Y:S05]  /*38f0*/  @!P4 BRA `(.L_x_97) ;  /* 0x000000000004c947 */ /* 0x001fea0003800000 */
[----:B------:R0:W5:Y:S02]  /*3900*/  LDG.E.LTC128B R106, desc[UR36][R10.64+0x20] ;  /* 0x000020240a6a7981 */ /* 0x000164000c1e1920 */
.L_x_97:
[----:B------:R-:W-:Y:S05]  /*3910*/  BSYNC B1 ;  /* 0x0000000000017941 */ /* 0x000fea0003800000 */
.L_x_96:
[----:B--2--5:R-:W-:Y:S01]  /*3920*/  FMUL R5, R106, R89 ;  /* 0x000000596a057220 */ /* 0x024fe20000400000 */
[----:B------:R-:W-:Y:S01]  /*3930*/  @P4 IMAD.MOV.U32 R4, RZ, RZ, R62 ;  /* 0x000000ffff044224 */ /* 0x000fe200078e003e */
[----:B------:R-:W-:Y:S01]  /*3940*/  ISETP.NE.AND P6, PT, R109, RZ, PT ;  /* 0x000000ff6d00720c */ /* 0x000fe20003fc5270 */
[----:B------:R-:W-:Y:S01]  /*3950*/  BSSY B1, `(.L_x_98) ;  /* 0x0000007000017945 */ /* 0x000fe20003800000 */
[----:B-1--4-:R-:W-:Y:S01]  /*3960*/  FFMA R9, R28, R88, R5 ;  /* 0x000000581c097223 */ /* 0x012fe20000000005 */
[----:B------:R-:W-:-:S05]  /*3970*/  @P4 IMAD.MOV.U32 R5, RZ, RZ, R63 ;  /* 0x000000ffff054224 */ /* 0x000fca00078e003f */
[----:B------:R1:W-:Y:S01]  /*3980*/  @P4 STG.E desc[UR36][R4.64+0x20], R9 ;  /* 0x0000200904004986 */ /* 0x0003e2000c101924 */
[----:B------:R-:W-:-:S13]  /*3990*/  ISETP.GT.AND P4, PT, R3, 0x80, P6 ;  /* 0x000000800300780c */ /* 0x000fda0003784270 */
[----:B-1----:R-:W-:Y:S05]  /*39a0*/  @!P4 BRA `(.L_x_99) ;  /* 0x000000000004c947 */ /* 0x002fea0003800000 */
[----:B------:R1:W5:Y:S02]  /*39b0*/  LDG.E.LTC128B R106, desc[UR36][R10.64+0x24] ;  /* 0x000024240a6a7981 */ /* 0x000364000c1e1920 */
.L_x_99:
[----:B------:R-:W-:Y:S05]  /*39c0*/  BSYNC B1 ;  /* 0x0000000000017941 */ /* 0x000fea0003800000 */
.L_x_98:
[----:B-----5:R-:W-:Y:S01]  /*39d0*/  FMUL R4, R106, R89 ;  /* 0x000000596a047220 */ /* 0x020fe20000400000 */
[----:B------:R-:W-:Y:S01]  /*39e0*/  @P4 IMAD.MOV.U32 R5, RZ, RZ, R63 ;  /* 0x000000ffff054224 */ /* 0x000fe200078e003f */
[----:B------:R-:W-:Y:S02]  /*39f0*/  BSSY B1, `(.L_x_100) ;  /* 0x0000008000017945 */ /* 0x000fe40003800000 */
[----:B------:R-:W-:Y:S01]  /*3a00*/  FFMA R29, R29, R88, R4 ;  /* 0x000000581d1d7223 */ /* 0x000fe20000000004 */
[----:B------:R-:W-:-:S05]  /*3a10*/  @P4 IMAD.MOV.U32 R4, RZ, RZ, R62 ;  /* 0x000000ffff044224 */ /* 0x000fca00078e003e */
[----:B------:R2:W-:Y:S01]  /*3a20*/  @P4 STG.E desc[UR36][R4.64+0x24], R29 ;  /* 0x0000241d04004986 */ /* 0x0005e2000c101924 */
[----:B------:R-:W-:-:S04]  /*3a30*/  ISETP.NE.AND P4, PT, R107, RZ, PT ;  /* 0x000000ff6b00720c */ /* 0x000fc80003f85270 */
[----:B------:R-:W-:-:S13]  /*3a40*/  ISETP.GT.AND P4, PT, R3, 0x88, P4 ;  /* 0x000000880300780c */ /* 0x000fda0002784270 */
[----:B--2---:R-:W-:Y:S05]  /*3a50*/  @!P4 BRA `(.L_x_101) ;  /* 0x000000000004c947 */ /* 0x004fea0003800000 */
[----:B------:R2:W5:Y:S02]  /*3a60*/  LDG.E.LTC128B R106, desc[UR36][R56.64+0x20] ;  /* 0x00002024386a7981 */ /* 0x000564000c1e1920 */
.L_x_101:
[----:B------:R-:W-:Y:S05]  /*3a70*/  BSYNC B1 ;  /* 0x0000000000017941 */ /* 0x000fea0003800000 */
.L_x_100:
[----:B-----5:R-:W-:Y:S01]  /*3a80*/  FMUL R5, R106, R89 ;  /* 0x000000596a057220 */ /* 0x020fe20000400000 */
[----:B------:R-:W-:Y:S03]  /*3a90*/  BSSY B1, `(.L_x_102) ;  /* 0x0000006000017945 */ /* 0x000fe60003800000 */
[----:B------:R-:W-:-:S05]  /*3aa0*/  FFMA R5, R30, R88, R5 ;  /* 0x000000581e057223 */ /* 0x000fca0000000005 */
[----:B------:R4:W-:Y:S01]  /*3ab0*/  @P4 STG.E desc[UR36][R6.64+0x20], R5 ;  /* 0x0000200506004986 */ /* 0x0009e2000c101924 */
[----:B------:R-:W-:-:S13]  /*3ac0*/  ISETP.GT.AND P4, PT, R3, 0x88, P6 ;  /* 0x000000880300780c */ /* 0x000fda0003784270 */
[----:B----4-:R-:W-:Y:S05]  /*3ad0*/  @!P4 BRA `(.L_x_103) ;  /* 0x000000000004c947 */ /* 0x010fea0003800000 */
[----:B------:R4:W5:Y:S02]  /*3ae0*/  LDG.E.LTC128B R106, desc[UR36][R56.64+0x24] ;  /* 0x00002424386a7981 */ /* 0x000964000c1e1920 */
.L_x_103:
[----:B------:R-:W-:Y:S05]  /*3af0*/  BSYNC B1 ;  /* 0x0000000000017941 */ /* 0x000fea0003800000 */
.L_x_102:
[----:B-----5:R-:W-:Y:S01]  /*3b00*/  FMUL R4, R106, R89 ;  /* 0x000000596a047220 */ /* 0x020fe20000400000 */
[----:B------:R-:W-:Y:S01]  /*3b10*/  @P4 IMAD.MOV.U32 R5, RZ, RZ, R7 ;  /* 0x000000ffff054224 */ /* 0x000fe200078e0007 */
[----:B------:R-:W-:Y:S01]  /*3b20*/  ISETP.NE.AND P6, PT, R108, RZ, PT ;  /* 0x000000ff6c00720c */ /* 0x000fe20003fc5270 */
[----:B------:R-:W-:Y:S01]  /*3b30*/  BSSY B1, `(.L_x_104) ;  /* 0x0000007000017945 */ /* 0x000fe20003800000 */
[----:B------:R-:W-:Y:S01]  /*3b40*/  FFMA R31, R31, R88, R4 ;  /* 0x000000581f1f7223 */ /* 0x000fe20000000004 */
[----:B------:R-:W-:-:S05]  /*3b50*/  @P4 IMAD.MOV.U32 R4, RZ, RZ, R6 ;  /* 0x000000ffff044224 */ /* 0x000fca00078e0006 */
[----:B------:R0:W-:Y:S01]  /*3b60*/  @P4 STG.E desc[UR36][R4.64+0x24], R31 ;  /* 0x0000241f04004986 */ /* 0x0001e2000c101924 */
[----:B------:R-:W-:-:S13]  /*3b70*/  ISETP.GT.AND P4, PT, R3, 0x80, P6 ;  /* 0x000000800300780c */ /* 0x000fda0003784270 */
[----:B0-----:R-:W-:Y:S05]  /*3b80*/  @!P4 BRA `(.L_x_105) ;  /* 0x000000000004c947 */ /* 0x001fea0003800000 */
[----:B------:R0:W5:Y:S02]  /*3b90*/  LDG.E.LTC128B R106, desc[UR36][R10.64+0x40] ;  /* 0x000040240a6a7981 */ /* 0x000164000c1e1920 */
.L_x_105:
[----:B------:R-:W-:Y:S05]  /*3ba0*/  BSYNC B1 ;  /* 0x0000000000017941 */ /* 0x000fea0003800000 */
.L_x_104:
[----:B-----5:R-:W-:Y:S01]  /*3bb0*/  FMUL R5, R106, R89 ;  /* 0x000000596a057220 */ /* 0x020fe20000400000 */
[----:B------:R-:W-:Y:S01]  /*3bc0*/  @P4 IMAD.MOV.U32 R4, RZ, RZ, R62 ;  /* 0x000000ffff044224 */ /* 0x000fe200078e003e */
[----:B------:R-:W-:Y:S01]  /*3bd0*/  ISETP.NE.AND P6, PT, R91, RZ, PT ;  /* 0x000000ff5b00720c */ /* 0x000fe20003fc5270 */
[----:B------:R-:W-:Y:S01]  /*3be0*/  BSSY B1, `(.L_x_106) ;  /* 0x0000007000017945 */ /* 0x000fe20003800000 */
[----:B------:R-:W-:Y:S01]  /*3bf0*/  FFMA R9, R32, R88, R5 ;  /* 0x0000005820097223 */ /* 0x000fe20000000005 */
[----:B------:R-:W-:-:S05]  /*3c00*/  @P4 MOV R5, R63 ;  /* 0x0000003f00054202 */ /* 0x000fca0000000f00 */
[----:B------:R0:W-:Y:S01]  /*3c10*/  @P4 STG.E desc[UR36][R4.64+0x40], R9 ;  /* 0x0000400904004986 */ /* 0x0001e2000c101924 */
[----:B------:R-:W-:-:S13]  /*3c20*/  ISETP.GT.AND P4, PT, R3, 0x80, P6 ;  /* 0x000000800300780c */ /* 0x000fda0003784270 */
[----:B0-----:R-:W-:Y:S05]  /*3c30*/  @!P4 BRA `(.L_x_107) ;  /* 0x000000000004c947 */ /* 0x001fea0003800000 */
[----:B------:R0:W5:Y:S02]  /*3c40*/  LDG.E.LTC128B R106, desc[UR36][R10.64+0x44] ;  /* 0x000044240a6a7981 */ /* 0x000164000c1e1920 */
.L_x_107:
[----:B------:R-:W-:Y:S05]  /*3c50*/  BSYNC B1 ;  /* 0x0000000000017941 */ /* 0x000fea0003800000 */
.L_x_106:
        /* <DEDUP_REMOVED lines=8> */
[----:B0-----:R-:W-:Y:S05]  /*3ce0*/  @!P4 BRA `(.L_x_109) ;  /* 0x000000000004c947 */ /* 0x001fea0003800000 */
[----:B------:R0:W5:Y:S02]  /*3cf0*/  LDG.E.LTC128B R106, desc[UR36][R56.64+0x40] ;  /* 0x00004024386a7981 */ /* 0x000164000c1e1920 */
.L_x_109:
[----:B------:R-:W-:Y:S05]  /*3d00*/  BSYNC B1 ;  /* 0x0000000000017941 */ /* 0x000fea0003800000 */
.L_x_108:
[----:B-----5:R-:W-:Y:S01]  /*3d10*/  FMUL R5, R106, R89 ;  /* 0x000000596a057220 */ /* 0x020fe20000400000 */
[----:B------:R-:W-:Y:S01]  /*3d20*/  @P4 IMAD.MOV.U32 R4, RZ, RZ, R6 ;  /* 0x000000ffff044224 */ /* 0x000fe200078e0006 */
[----:B------:R-:W-:Y:S02]  /*3d30*/  BSSY B1, `(.L_x_110) ;  /* 0x0000007000017945 */ /* 0x000fe40003800000 */
[----:B------:R-:W-:Y:S01]  /*3d40*/  FFMA R9, R34, R88, R5 ;  /* 0x0000005822097223 */ /* 0x000fe20000000005 */
[----:B------:R-:W-:-:S05]  /*3d50*/  @P4 IMAD.MOV.U32 R5, RZ, RZ, R7 ;  /* 0x000000ffff054224 */ /* 0x000fca00078e0007 */
[----:B------:R0:W-:Y:S01]  /*3d60*/  @P4 STG.E desc[UR36][R4.64+0x40], R9 ;  /* 0x0000400904004986 */ /* 0x0001e2000c101924 */
[----:B------:R-:W-:-:S13]  /*3d70*/  ISETP.GT.AND P4, PT, R3, 0x88, P6 ;  /* 0x000000880300780c */ /* 0x000fda0003784270 */
[----:B0-----:R-:W-:Y:S05]  /*3d80*/  @!P4 BRA `(.L_x_111) ;  /* 0x000000000004c947 */ /* 0x001fea0003800000 */
[----:B------:R0:W5:Y:S02]  /*3d90*/  LDG.E.LTC128B R106, desc[UR36][R56.64+0x44] ;  /* 0x00004424386a7981 */ /* 0x000164000c1e1920 */
.L_x_111:
[----:B------:R-:W-:Y:S05]  /*3da0*/  BSYNC B1 ;  /* 0x0000000000017941 */ /* 0x000fea0003800000 */
.L_x_110:
        /* <DEDUP_REMOVED lines=10> */
.L_x_113:
[----:B------:R-:W-:Y:S05]  /*3e50*/  BSYNC B1 ;  /* 0x0000000000017941 */ /* 0x000fea0003800000 */
.L_x_112:
        /* <DEDUP_REMOVED lines=10> */
.L_x_115:
[----:B------:R-:W-:Y:S05]  /*3f00*/  BSYNC B1 ;  /* 0x0000000000017941 */ /* 0x000fea0003800000 */
.L_x_114:
        /* <DEDUP_REMOVED lines=10> */
.L_x_117:
[----:B------:R-:W-:Y:S05]  /*3fb0*/  BSYNC B1 ;  /* 0x0000000000017941 */ /* 0x000fea0003800000 */
.L_x_116:
        /* <DEDUP_REMOVED lines=9> */
.L_x_119:
[----:B------:R-:W-:Y:S05]  /*4050*/  BSYNC B1 ;  /* 0x0000000000017941 */ /* 0x000fea0003800000 */
.L_x_118:
        /* <DEDUP_REMOVED lines=10> */
.L_x_121:
[----:B------:R-:W-:Y:S05]  /*4100*/  BSYNC B1 ;  /* 0x0000000000017941 */ /* 0x000fea0003800000 */
.L_x_120:
        /* <DEDUP_REMOVED lines=10> */
.L_x_123:
[----:B------:R-:W-:Y:S05]  /*41b0*/  BSYNC B1 ;  /* 0x0000000000017941 */ /* 0x000fea0003800000 */
.L_x_122:
        /* <DEDUP_REMOVED lines=10> */
.L_x_125:
[----:B------:R-:W-:Y:S05]  /*4260*/  BSYNC B1 ;  /* 0x0000000000017941 */ /* 0x000fea0003800000 */
.L_x_124:
        /* <DEDUP_REMOVED lines=9> */
.L_x_127:
[----:B------:R-:W-:Y:S05]  /*4300*/  BSYNC B1 ;  /* 0x0000000000017941 */ /* 0x000fea0003800000 */
.L_x_126:
        /* <DEDUP_REMOVED lines=10> */
.L_x_129:
[----:B------:R-:W-:Y:S05]  /*43b0*/  BSYNC B1 ;  /* 0x0000000000017941 */ /* 0x000fea0003800000 */
.L_x_128:
[----:B-----5:R-:W-:Y:S01]  /*43c0*/  FMUL R5, R106, R89 ;  /* 0x000000596a057220 */ /* 0x020fe20000400000 */
[----:B------:R-:W-:Y:S01]  /*43d0*/  @P4 IMAD.MOV.U32 R4, RZ, RZ, R62 ;  /* 0x000000ffff044224 */ /* 0x000fe200078e003e */
[----:B------:R-:W-:Y:S02]  /*43e0*/  BSSY B1, `(.L_x_130) ;  /* 0x0000007000017945 */ /* 0x000fe40003800000 */
[----:B------:R-:W-:Y:S01]  /*43f0*/  FFMA R9, R44, R88, R5 ;  /* 0x000000582c097223 */ /* 0x000fe20000000005 */
[----:B------:R-:W-:-:S05]  /*4400*/  @P4 MOV R5, R63 ;  /* 0x0000003f00054202 */ /* 0x000fca0000000f00 */
[----:B------:R0:W-:Y:S01]  /*4410*/  @P4 STG.E desc[UR36][R4.64+0xa0], R9 ;  /* 0x0000a00904004986 */ /* 0x0001e2000c101924 */
[----:B------:R-:W-:-:S13]  /*4420*/  ISETP.GT.AND P4, PT, R3, 0x80, P5 ;  /* 0x000000800300780c */ /* 0x000fda0002f84270 */
[----:B0-----:R-:W-:Y:S05]  /*4430*/  @!P4 BRA `(.L_x_131) ;  /* 0x000000000004c947 */ /* 0x001fea0003800000 */
[----:B------:R0:W5:Y:S02]  /*4440*/  LDG.E.LTC128B R106, desc[UR36][R10.64+0xa4] ;  /* 0x0000a4240a6a7981 */ /* 0x000164000c1e1920 */
.L_x_131:
[----:B------:R-:W-:Y:S05]  /*4450*/  BSYNC B1 ;  /* 0x0000000000017941 */ /* 0x000fea0003800000 */
.L_x_130:
        /* <DEDUP_REMOVED lines=9> */
.L_x_133:
[----:B------:R-:W-:Y:S05]  /*44f0*/  BSYNC B1 ;  /* 0x0000000000017941 */ /* 0x000fea0003800000 */
.L_x_132:
[----:B-----5:R-:W-:Y:S01]  /*4500*/  FMUL R5, R106, R89 ;  /* 0x000000596a057220 */ /* 0x020fe20000400000 */
[----:B------:R-:W-:Y:S01]  /*4510*/  @P4 IMAD.MOV.U32 R4, RZ, RZ, R6 ;  /* 0x000000ffff044224 */ /* 0x000fe200078e0006 */
[----:B------:R-:W-:Y:S01]  /*4520*/  ISETP.GT.AND P5, PT, R3, 0x88, P5 ;  /* 0x000000880300780c */ /* 0x000fe20002fa4270 */
[----:B------:R-:W-:Y:S01]  /*4530*/  BSSY B1, `(.L_x_134) ;  /* 0x0000006000017945 */ /* 0x000fe20003800000 */
[----:B------:R-:W-:Y:S01]  /*4540*/  FFMA R9, R46, R88, R5 ;  /* 0x000000582e097223 */ /* 0x000fe20000000005 */
[----:B------:R-:W-:-:S05]  /*4550*/  @P4 IMAD.MOV.U32 R5, RZ, RZ, R7 ;  /* 0x000000ffff054224 */ /* 0x000fca00078e0007 */
[----:B------:R0:W-:Y:S05]  /*4560*/  @P4 STG.E desc[UR36][R4.64+0xa0], R9 ;  /* 0x0000a00904004986 */ /* 0x0001ea000c101924 */
[----:B------:R-:W-:Y:S05]  /*4570*/  @!P5 BRA `(.L_x_135) ;  /* 0x000000000004d947 */ /* 0x000fea0003800000 */
[----:B------:R0:W5:Y:S02]  /*4580*/  LDG.E.LTC128B R106, desc[UR36][R56.64+0xa4] ;  /* 0x0000a424386a7981 */ /* 0x000164000c1e1920 */
.L_x_135:
[----:B------:R-:W-:Y:S05]  /*4590*/  BSYNC B1 ;  /* 0x0000000000017941 */ /* 0x000fea0003800000 */
.L_x_134:
[----:B0----5:R-:W-:Y:S01]  /*45a0*/  FMUL R4, R106, R89 ;  /* 0x000000596a047220 */ /* 0x021fe20000400000 */
        /* <DEDUP_REMOVED lines=8> */
.L_x_137:
[----:B------:R-:W-:Y:S05]  /*4630*/  BSYNC B1 ;  /* 0x0000000000017941 */ /* 0x000fea0003800000 */
.L_x_136:
[----:B0----5:R-:W-:Y:S01]  /*4640*/  FMUL R5, R106, R89 ;  /* 0x000000596a057220 */ /* 0x021fe20000400000 */
[----:B------:R-:W-:Y:S01]  /*4650*/  @P4 IMAD.MOV.U32 R4, RZ, RZ, R62 ;  /* 0x000000ffff044224 */ /* 0x000fe200078e003e */
[----:B------:R-:W-:Y:S01]  /*4660*/  ISETP.GT.AND P5, PT, R3, 0x80, P2 ;  /* 0x000000800300780c */ /* 0x000fe200017a4270 */
[----:B------:R-:W-:Y:S01]  /*4670*/  BSSY B1, `(.L_x_138) ;  /* 0x0000006000017945 */ /* 0x000fe20003800000 */
[----:B------:R-:W-:Y:S01]  /*4680*/  FFMA R9, R48, R88, R5 ;  /* 0x0000005830097223 */ /* 0x000fe20000000005 */
[----:B------:R-:W-:-:S05]  /*4690*/  @P4 MOV R5, R63 ;  /* 0x0000003f00054202 */ /* 0x000fca0000000f00 */
[----:B------:R0:W-:Y:S05]  /*46a0*/  @P4 STG.E desc[UR36][R4.64+0xc0], R9 ;  /* 0x0000c00904004986 */ /* 0x0001ea000c101924 */
[----:B------:R-:W-:Y:S05]  /*46b0*/  @!P5 BRA `(.L_x_139) ;  /* 0x000000000004d947 */ /* 0x000fea0003800000 */
[----:B------:R0:W5:Y:S02]  /*46c0*/  LDG.E.LTC128B R106, desc[UR36][R10.64+0xc4] ;  /* 0x0000c4240a6a7981 */ /* 0x000164000c1e1920 */
.L_x_139:
[----:B------:R-:W-:Y:S05]  /*46d0*/  BSYNC B1 ;  /* 0x0000000000017941 */ /* 0x000fea0003800000 */
.L_x_138:
        /* <DEDUP_REMOVED lines=9> */
.L_x_141:
[----:B------:R-:W-:Y:S05]  /*4770*/  BSYNC B1 ;  /* 0x0000000000017941 */ /* 0x000fea0003800000 */
.L_x_140:
        /* <DEDUP_REMOVED lines=9> */
.L_x_143:
[----:B------:R-:W-:Y:S05]  /*4810*/  BSYNC B1 ;  /* 0x0000000000017941 */ /* 0x000fea0003800000 */
.L_x_142:
        /* <DEDUP_REMOVED lines=9> */
.L_x_145:
[----:B------:R-:W-:Y:S05]  /*48b0*/  BSYNC B1 ;  /* 0x0000000000017941 */ /* 0x000fea0003800000 */
.L_x_144:
        /* <DEDUP_REMOVED lines=9> */
.L_x_147:
[----:B------:R-:W-:Y:S05]  /*4950*/  BSYNC B1 ;  /* 0x0000000000017941 */ /* 0x000fea0003800000 */
.L_x_146:
[----:B0----5:R-:W-:Y:S01]  /*4960*/  FMUL R4, R106, R89 ;  /* 0x000000596a047220 */ /* 0x021fe20000400000 */
[----:B------:R-:W-:Y:S01]  /*4970*/  ISETP.GT.AND P1, PT, R3, 0x88, P1 ;  /* 0x000000880300780c */ /* 0x000fe20000f24270 */
[----:B------:R-:W-:Y:S02]  /*4980*/  BSSY B1, `(.L_x_148) ;  /* 0x0000005000017945 */ /* 0x000fe40003800000 */
[----:B------:R-:W-:-:S05]  /*4990*/  FFMA R53, R53, R88, R4 ;  /* 0x0000005835357223 */ /* 0x000fca0000000004 */
[----:B------:R0:W-:Y:S05]  /*49a0*/  @P2 STG.E desc[UR36][R62.64+0xe4], R53 ;  /* 0x0000e4353e002986 */ /* 0x0001ea000c101924 */
[----:B------:R-:W-:Y:S05]  /*49b0*/  @!P1 BRA `(.L_x_149) ;  /* 0x0000000000049947 */ /* 0x000fea0003800000 */
[----:B------:R0:W5:Y:S02]  /*49c0*/  LDG.E.LTC128B R106, desc[UR36][R56.64+0xe0] ;  /* 0x0000e024386a7981 */ /* 0x000164000c1e1920 */
.L_x_149:
[----:B------:R-:W-:Y:S05]  /*49d0*/  BSYNC B1 ;  /* 0x0000000000017941 */ /* 0x000fea0003800000 */
.L_x_148:
        /* <DEDUP_REMOVED lines=9> */
.L_x_151:
[----:B------:R-:W-:Y:S05]  /*4a70*/  BSYNC B1 ;  /* 0x0000000000017941 */ /* 0x000fea0003800000 */
.L_x_150:
[----:B-----5:R-:W-:-:S04]  /*4a80*/  FMUL R106, R106, R89 ;  /* 0x000000596a6a7220 */ /* 0x020fc80000400000 */
[----:B------:R-:W-:Y:S01]  /*4a90*/  FFMA R55, R55, R88, R106 ;  /* 0x0000005837377223 */ /* 0x000fe2000000006a */
[----:B------:R-:W-:Y:S06]  /*4aa0*/  @!P0 BRA `(.L_x_152) ;  /* 0x00000010007c8947 */ /* 0x000fec0003800000 */
[----:B------:R0:W-:Y:S01]  /*4ab0*/  STG.E desc[UR36][R6.64+0xe4], R55 ;  /* 0x0000e43706007986 */ /* 0x0001e2000c101924 */
[----:B------:R-:W-:Y:S05]  /*4ac0*/  BRA `(.L_x_152) ;  /* 0x0000001000747947 */ /* 0x000fea0003800000 */
.L_x_29:
[----:B------:R-:W-:Y:S01]  /*4ad0*/  ULDC.64 UR4, c[0x0][0x5c0] ;  /* 0x0001700000047ab9 */ /* 0x000fe20000000a00 */
[-C--:B------:R-:W-:Y:S01]  /*4ae0*/  FMUL R5, R56, R88.reuse ;  /* 0x0000005838057220 */ /* 0x080fe20000400000 */
[----:B------:R-:W-:Y:S01]  /*4af0*/  LEA R8, P1, R12, UR4, 0x2 ;  /* 0x000000040c087c11 */ /* 0x000fe2000f8210ff */
[----:B------:R-:W-:Y:S01]  /*4b00*/  IMAD.SHL.U32 R15, R112, 0x20, RZ ;  /* 0x00000020700f7824 */ /* 0x000fe200078e00ff */
[----:B------:R-:W-:Y:S01]  /*4b10*/  ISETP.GT.AND P2, PT, R4, 0x1, PT ;  /* 0x000000010400780c */ /* 0x000fe20003f44270 */
[-C--:B------:R-:W-:Y:S01]  /*4b20*/  FMUL R57, R57, R88.reuse ;  /* 0x0000005839397220 */ /* 0x080fe20000400000 */
[----:B------:R-:W-:Y:S01]  /*4b30*/  LEA.HI.X R9, R12, UR5, R105, 0x2, P1 ;  /* 0x000000050c097c11 */ /* 0x000fe200088f1469 */
[C---:B------:R-:W-:Y:S01]  /*4b40*/  IMAD.SHL.U32 R23, R112.reuse, 0x200, RZ ;  /* 0x0000020070177824 */ /* 0x040fe200078e00ff */
[----:B------:R-:W-:Y:S01]  /*4b50*/  ISETP.GT.AND P1, PT, R3, RZ, P2 ;  /* 0x000000ff0300720c */ /* 0x000fe20001724270 */
[----:B------:R-:W-:Y:S01]  /*4b60*/  FMUL R59, R59, R88 ;  /* 0x000000583b3b7220 */ /* 0x000fe20000400000 */
[--C-:B------:R-:W-:Y:S01]  /*4b70*/  SHF.L.U64.HI R7, R112, 0x5, R113.reuse ;  /* 0x0000000570077819 */ /* 0x100fe20000010271 */
[----:B------:R0:W-:Y:S01]  /*4b80*/  @P0 STG.E desc[UR36][R8.64], R5 ;  /* 0x0000000508000986 */ /* 0x0001e2000c101924 */
[----:B------:R-:W-:Y:S01]  /*4b90*/  IADD3 R10, P0, R15, R8, RZ ;  /* 0x000000080f0a7210 */ /* 0x000fe20007f1e0ff */
[-C--:B------:R-:W-:Y:S01]  /*4ba0*/  FMUL R13, R58, R88.reuse ;  /* 0x000000583a0d7220 */ /* 0x080fe20000400000 */
[----:B------:R-:W-:Y:S01]  /*4bb0*/  SHF.L.U64.HI R113, R112, 0x9, R113 ;  /* 0x0000000970717819 */ /* 0x000fe20000010271 */
[-C--:B------:R-:W-:Y:S01]  /*4bc0*/  FMUL R61, R61, R88.reuse ;  /* 0x000000583d3d7220 */ /* 0x080fe20000400000 */
[C---:B------:R-:W-:Y:S01]  /*4bd0*/  ISETP.GT.AND P5, PT, R4.reuse, 0x8, PT ;  /* 0x000000080400780c */ /* 0x040fe20003fa4270 */
[----:B------:R-:W-:Y:S01]  /*4be0*/  IMAD.X R11, R7, 0x1, R9, P0 ;  /* 0x00000001070b7824 */ /* 0x000fe200000e0609 */
[----:B------:R-:W-:Y:S01]  /*4bf0*/  ISETP.GT.AND P0, PT, R3, 0x8, P2 ;  /* 0x000000080300780c */ /* 0x000fe20001704270 */
[----:B------:R-:W-:Y:S01]  /*4c00*/  FMUL R63, R63, R88 ;  /* 0x000000583f3f7220 */ /* 0x000fe20000400000 */
[----:B------:R-:W-:Y:S01]  /*4c10*/  ISETP.GT.AND P4, PT, R4, 0x9, PT ;  /* 0x000000090400780c */ /* 0x000fe20003f84270 */
[----:B------:R-:W-:Y:S01]  /*4c20*/  @P1 STG.E desc[UR36][R8.64+0x4], R57 ;  /* 0x0000043908001986 */ /* 0x000fe2000c101924 */
[----:B------:R-:W-:Y:S01]  /*4c30*/  IADD3 R6, P1, P2, R23, R8, R15 ;  /* 0x0000000817067210 */ /* 0x000fe20007a3e00f */
[-C--:B0-----:R-:W-:Y:S01]  /*4c40*/  FMUL R5, R60, R88.reuse ;  /* 0x000000583c057220 */ /* 0x081fe20000400000 */
[----:B------:R-:W-:Y:S01]  /*4c50*/  ISETP.GT.AND P3, PT, R3, 0x8, P6 ;  /* 0x000000080300780c */ /* 0x000fe20003764270 */
[-C--:B------:R-:W-:Y:S01]  /*4c60*/  FMUL R65, R65, R88.reuse ;  /* 0x0000005841417220 */ /* 0x080fe20000400000 */
[----:B------:R-:W-:Y:S01]  /*4c70*/  IADD3.X R7, R113, R9, R7, P1, P2 ;  /* 0x0000000971077210 */ /* 0x000fe20000fe4407 */
[-C--:B------:R-:W-:Y:S01]  /*4c80*/  FMUL R67, R67, R88.reuse ;  /* 0x0000005843437220 */ /* 0x080fe20000400000 */
[----:B------:R-:W-:Y:S01]  /*4c90*/  ISETP.GT.AND P1, PT, R3, RZ, P5 ;  /* 0x000000ff0300720c */ /* 0x000fe20002f24270 */
[-C--:B------:R-:W-:Y:S01]  /*4ca0*/  FMUL R69, R69, R88.reuse ;  /* 0x0000005845457220 */ /* 0x080fe20000400000 */
[C---:B------:R-:W-:Y:S01]  /*4cb0*/  ISETP.GT.AND P2, PT, R4.reuse, 0x11, PT ;  /* 0x000000110400780c */ /* 0x040fe20003f44270 */
[----:B------:R-:W-:Y:S01]  /*4cc0*/  @P0 STG.E desc[UR36][R10.64+0x4], R59 ;  /* 0x0000043b0a000986 */ /* 0x000fe2000c101924 */
[----:B------:R-:W-:Y:S01]  /*4cd0*/  ISETP.GT.AND P0, PT, R3, RZ, P4 ;  /* 0x000000ff0300720c */ /* 0x000fe20002704270 */
[-C--:B------:R-:W-:Y:S01]  /*4ce0*/  FMUL R71, R71, R88.reuse ;  /* 0x0000005847477220 */ /* 0x080fe20000400000 */
[-C--:B------:R-:W-:Y:S01]  /*4cf0*/  FMUL R73, R73, R88.reuse ;  /* 0x0000005849497220 */ /* 0x080fe20000400000 */
[-C--:B------:R-:W-:Y:S01]  /*4d00*/  FMUL R75, R75, R88.reuse ;  /* 0x000000584b4b7220 */ /* 0x080fe20000400000 */
[-C--:B------:R-:W-:Y:S01]  /*4d10*/  FMUL R77, R77, R88.reuse ;  /* 0x000000584d4d7220 */ /* 0x080fe20000400000 */
[----:B------:R0:W-:Y:S01]  /*4d20*/  @P3 STG.E desc[UR36][R10.64], R13 ;  /* 0x0000000d0a003986 */ /* 0x0001e2000c101924 */
[C---:B------:R-:W-:Y:S01]  /*4d30*/  ISETP.GT.AND P3, PT, R4.reuse, 0x10, PT ;  /* 0x000000100400780c */ /* 0x040fe20003f64270 */
[-C--:B------:R-:W-:Y:S01]  /*4d40*/  FMUL R79, R79, R88.reuse ;  /* 0x000000584f4f7220 */ /* 0x080fe20000400000 */
[-C--:B------:R-:W-:Y:S01]  /*4d50*/  FMUL R81, R81, R88.reuse ;  /* 0x0000005851517220 */ /* 0x080fe20000400000 */
[----:B------:R1:W-:Y:S01]  /*4d60*/  @P1 STG.E desc[UR36][R8.64+0x20], R5 ;  /* 0x0000200508001986 */ /* 0x0003e2000c101924 */
[----:B------:R-:W-:Y:S01]  /*4d70*/  ISETP.GT.AND P1, PT, R3, 0x8, P5 ;  /* 0x000000080300780c */ /* 0x000fe20002f24270 */
[-C--:B------:R-:W-:Y:S01]  /*4d80*/  FMUL R83, R83, R88.reuse ;  /* 0x0000005853537220 */ /* 0x080fe20000400000 */
[C---:B------:R-:W-:Y:S01]  /*4d90*/  ISETP.GT.AND P5, PT, R4.reuse, 0x28, PT ;  /* 0x000000280400780c */ /* 0x040fe20003fa4270 */
[----:B------:R-:W-:Y:S01]  /*4da0*/  @P0 STG.E desc[UR36][R8.64+0x24], R61 ;  /* 0x0000243d08000986 */ /* 0x000fe2000c101924 */
[----:B------:R-:W-:Y:S01]  /*4db0*/  ISETP.GT.AND P0, PT, R3, 0x8, P4 ;  /* 0x000000080300780c */ /* 0x000fe20002704270 */
[-C--:B------:R-:W-:Y:S01]  /*4dc0*/  FMUL R85, R85, R88.reuse ;  /* 0x0000005855557220 */ /* 0x080fe20000400000 */
[----:B------:R-:W-:Y:S01]  /*4dd0*/  ISETP.GT.AND P4, PT, R4, 0x30, PT ;  /* 0x000000300400780c */ /* 0x000fe20003f84270 */
[-C--:B0-----:R-:W-:Y:S01]  /*4de0*/  FMUL R13, R62, R88.reuse ;  /* 0x000000583e0d7220 */ /* 0x081fe20000400000 */
[----:B------:R-:W-:Y:S01]  /*4df0*/  P2R R57, PR, RZ, 0x20 ;  /* 0x00000020ff397803 */ /* 0x000fe20000000000 */
[-C--:B------:R-:W-:Y:S01]  /*4e00*/  FMUL R87, R87, R88.reuse ;  /* 0x0000005857577220 */ /* 0x080fe20000400000 */
[-C--:B------:R-:W-:Y:S01]  /*4e10*/  FMUL R25, R25, R88.reuse ;  /* 0x0000005819197220 */ /* 0x080fe20000400000 */
[-C--:B-1----:R-:W-:Y:S01]  /*4e20*/  FMUL R5, R64, R88.reuse ;  /* 0x0000005840057220 */ /* 0x082fe20000400000 */
[-C--:B------:R-:W-:Y:S01]  /*4e30*/  FMUL R27, R27, R88.reuse ;  /* 0x000000581b1b7220 */ /* 0x080fe20000400000 */
[----:B------:R0:W-:Y:S01]  /*4e40*/  @P1 STG.E desc[UR36][R10.64+0x20], R13 ;  /* 0x0000200d0a001986 */ /* 0x0001e2000c101924 */
[----:B------:R-:W-:Y:S01]  /*4e50*/  ISETP.GT.AND P1, PT, R4, 0x19, PT ;  /* 0x000000190400780c */ /* 0x000fe20003f24270 */
[-C--:B------:R-:W-:Y:S01]  /*4e60*/  FMUL R29, R29, R88.reuse ;  /* 0x000000581d1d7220 */ /* 0x080fe20000400000 */
[-C--:B------:R-:W-:Y:S01]  /*4e70*/  FMUL R31, R31, R88.reuse ;  /* 0x000000581f1f7220 */ /* 0x080fe20000400000 */
[----:B------:R-:W-:Y:S01]  /*4e80*/  @P0 STG.E desc[UR36][R10.64+0x24], R63 ;  /* 0x0000243f0a000986 */ /* 0x000fe2000c101924 */
[----:B------:R-:W-:Y:S01]  /*4e90*/  ISETP.GT.AND P0, PT, R3, RZ, P3 ;  /* 0x000000ff0300720c */ /* 0x000fe20001f04270 */
[-C--:B------:R-:W-:Y:S01]  /*4ea0*/  FMUL R33, R33, R88.reuse ;  /* 0x0000005821217220 */ /* 0x080fe20000400000 */
[-C--:B------:R-:W-:Y:S01]  /*4eb0*/  FMUL R35, R35, R88.reuse ;  /* 0x0000005823237220 */ /* 0x080fe20000400000 */
[-C--:B------:R-:W-:Y:S01]  /*4ec0*/  FMUL R37, R37, R88.reuse ;  /* 0x0000005825257220 */ /* 0x080fe20000400000 */
[-C--:B------:R-:W-:Y:S01]  /*4ed0*/  FMUL R39, R39, R88.reuse ;  /* 0x0000005827277220 */ /* 0x080fe20000400000 */
[-C--:B------:R-:W-:Y:S01]  /*4ee0*/  FMUL R41, R41, R88.reuse ;  /* 0x0000005829297220 */ /* 0x080fe20000400000 */
[-C--:B------:R-:W-:Y:S01]  /*4ef0*/  FMUL R43, R43, R88.reuse ;  /* 0x000000582b2b7220 */ /* 0x080fe20000400000 */
[-C--:B0-----:R-:W-:Y:S01]  /*4f00*/  FMUL R13, R66, R88.reuse ;  /* 0x00000058420d7220 */ /* 0x081fe20000400000 */
[-C--:B------:R-:W-:Y:S01]  /*4f10*/  FMUL R45, R45, R88.reuse ;  /* 0x000000582d2d7220 */ /* 0x080fe20000400000 */
[-C--:B------:R-:W-:Y:S01]  /*4f20*/  FMUL R47, R47, R88.reuse ;  /* 0x000000582f2f7220 */ /* 0x080fe20000400000 */
[-C--:B------:R-:W-:Y:S01]  /*4f30*/  FMUL R49, R49, R88.reuse ;  /* 0x0000005831317220 */ /* 0x080fe20000400000 */
[-C--:B------:R-:W-:Y:S01]  /*4f40*/  FMUL R51, R51, R88.reuse ;  /* 0x0000005833337220 */ /* 0x080fe20000400000 */
[-C--:B------:R-:W-:Y:S01]  /*4f50*/  FMUL R53, R53, R88.reuse ;  /* 0x0000005835357220 */ /* 0x080fe20000400000 */
[----:B------:R0:W-:Y:S01]  /*4f60*/  @P0 STG.E desc[UR36][R8.64+0x40], R5 ;  /* 0x0000400508000986 */ /* 0x0001e2000c101924 */
[----:B------:R-:W-:Y:S01]  /*4f70*/  ISETP.GT.AND P0, PT, R3, RZ, P2 ;  /* 0x000000ff0300720c */ /* 0x000fe20001704270 */
[-C--:B------:R-:W-:Y:S01]  /*4f80*/  FMUL R55, R55, R88.reuse ;  /* 0x0000005837377220 */ /* 0x080fe20000400000 */
[----:B0-----:R-:W-:-:S11]  /*4f90*/  FMUL R5, R68, R88 ;  /* 0x0000005844057220 */ /* 0x001fd60000400000 */
[----:B------:R-:W-:Y:S01]  /*4fa0*/  @P0 STG.E desc[UR36][R8.64+0x44], R65 ;  /* 0x0000444108000986 */ /* 0x000fe2000c101924 */
[----:B------:R-:W-:Y:S02]  /*4fb0*/  ISETP.GT.AND P0, PT, R3, 0x8, P3 ;  /* 0x000000080300780c */ /* 0x000fe40001f04270 */
[----:B------:R-:W-:-:S04]  /*4fc0*/  ISETP.GT.AND P3, PT, R4, 0x29, PT ;  /* 0x000000290400780c */ /* 0x000fc80003f64270 */
[----:B------:R-:W-:-:S07]  /*4fd0*/  P2R R56, PR, RZ, 0x8 ;  /* 0x00000008ff387803 */ /* 0x000fce0000000000 */
[----:B------:R0:W-:Y:S01]  /*4fe0*/  @P0 STG.E desc[UR36][R10.64+0x40], R13 ;  /* 0x0000400d0a000986 */ /* 0x0001e2000c101924 */
[----:B------:R-:W-:Y:S02]  /*4ff0*/  ISETP.GT.AND P0, PT, R3, 0x8, P2 ;  /* 0x000000080300780c */ /* 0x000fe40001704270 */
[----:B------:R-:W-:Y:S01]  /*5000*/  ISETP.GT.AND P2, PT, R4, 0x18, PT ;  /* 0x000000180400780c */ /* 0x000fe20003f44270 */
[----:B0-----:R-:W-:-:S10]  /*5010*/  FMUL R13, R70, R88 ;  /* 0x00000058460d7220 */ /* 0x001fd40000400000 */
[----:B------:R-:W-:Y:S01]  /*5020*/  @P0 STG.E desc[UR36][R10.64+0x44], R67 ;  /* 0x000044430a000986 */ /* 0x000fe2000c101924 */
[----:B------:R-:W-:-:S13]  /*5030*/  ISETP.GT.AND P0, PT, R3, RZ, P2 ;  /* 0x000000ff0300720c */ /* 0x000fda0001704270 */
[----:B------:R0:W-:Y:S01]  /*5040*/  @P0 STG.E desc[UR36][R8.64+0x60], R5 ;  /* 0x0000600508000986 */ /* 0x0001e2000c101924 */
[----:B------:R-:W-:Y:S01]  /*5050*/  ISETP.GT.AND P0, PT, R3, RZ, P1 ;  /* 0x000000ff0300720c */ /* 0x000fe20000f04270 */
[----:B0-----:R-:W-:-:S12]  /*5060*/  FMUL R5, R72, R88 ;  /* 0x0000005848057220 */ /* 0x001fd80000400000 */
[----:B------:R-:W-:Y:S01]  /*5070*/  @P0 STG.E desc[UR36][R8.64+0x64], R69 ;  /* 0x0000644508000986 */ /* 0x000fe2000c101924 */
[----:B------:R-:W-:Y:S02]  /*5080*/  ISETP.GT.AND P0, PT, R3, 0x8, P2 ;  /* 0x000000080300780c */ /* 0x000fe40001704270 */
[----:B------:R-:W-:-:S11]  /*5090*/  ISETP.GT.AND P2, PT, R4, 0x20, PT ;  /* 0x000000200400780c */ /* 0x000fd60003f44270 */
        /* <DEDUP_REMOVED lines=13> */
[----:B------:R-:W-:Y:S01]  /*5170*/  ISETP.GT.AND P0, PT, R3, 0x8, P1 ;  /* 0x000000080300780c */ /* 0x000fe20000f04270 */
[----:B0-----:R-:W-:-:S12]  /*5180*/  FMUL R13, R78, R88 ;  /* 0x000000584e0d7220 */ /* 0x001fd80000400000 */
[----:B------:R-:W-:Y:S01]  /*5190*/  @P0 STG.E desc[UR36][R10.64+0x84], R75 ;  /* 0x0000844b0a000986 */ /* 0x000fe2000c101924 */
[----:B------:R-:W-:-:S13]  /*51a0*/  ISETP.GT.AND P0, PT, R3, RZ, P5 ;  /* 0x000000ff0300720c */ /* 0x000fda0002f04270 */
[----:B------:R0:W-:Y:S01]  /*51b0*/  @P0 STG.E desc[UR36][R8.64+0xa0], R5 ;  /* 0x0000a00508000986 */ /* 0x0001e2000c101924 */
[----:B------:R-:W-:Y:S01]  /*51c0*/  ISETP.GT.AND P0, PT, R3, RZ, P3 ;  /* 0x000000ff0300720c */ /* 0x000fe20001f04270 */
[----:B0-----:R-:W-:-:S12]  /*51d0*/  FMUL R5, R80, R88 ;  /* 0x0000005850057220 */ /* 0x001fd80000400000 */
[----:B------:R-:W-:Y:S01]  /*51e0*/  @P0 STG.E desc[UR36][R8.64+0xa4], R77 ;  /* 0x0000a44d08000986 */ /* 0x000fe2000c101924 */
[----:B------:R-:W-:-:S13]  /*51f0*/  ISETP.GT.AND P0, PT, R3, 0x8, P5 ;  /* 0x000000080300780c */ /* 0x000fda0002f04270 */
[----:B------:R0:W-:Y:S01]  /*5200*/  @P0 STG.E desc[UR36][R10.64+0xa0], R13 ;  /* 0x0000a00d0a000986 */ /* 0x0001e2000c101924 */
[C---:B------:R-:W-:Y:S02]  /*5210*/  ISETP.GT.AND P0, PT, R3.reuse, 0x8, P3 ;  /* 0x000000080300780c */ /* 0x040fe40001f04270 */
[----:B------:R-:W-:Y:S01]  /*5220*/  ISETP.GT.AND P3, PT, R3, 0x8, P2 ;  /* 0x000000080300780c */ /* 0x000fe20001764270 */
[----:B0-----:R-:W-:-:S10]  /*5230*/  FMUL R13, R82, R88 ;  /* 0x00000058520d7220 */ /* 0x001fd40000400000 */
[----:B------:R-:W-:Y:S01]  /*5240*/  @P0 STG.E desc[UR36][R10.64+0xa4], R79 ;  /* 0x0000a44f0a000986 */ /* 0x000fe2000c101924 */
[----:B------:R-:W-:-:S13]  /*5250*/  ISETP.GT.AND P0, PT, R3, RZ, P4 ;  /* 0x000000ff0300720c */ /* 0x000fda0002704270 */
[----:B------:R0:W-:Y:S01]  /*5260*/  @P0 STG.E desc[UR36][R8.64+0xc0], R5 ;  /* 0x0000c00508000986 */ /* 0x0001e2000c101924 */
[----:B------:R-:W-:-:S04]  /*5270*/  ISETP.GT.AND P0, PT, R4, 0x31, PT ;  /* 0x000000310400780c */ /* 0x000fc80003f04270 */
[----:B------:R-:W-:Y:S01]  /*5280*/  ISETP.GT.AND P1, PT, R3, RZ, P0 ;  /* 0x000000ff0300720c */ /* 0x000fe20000724270 */
[----:B0-----:R-:W-:-:S12]  /*5290*/  FMUL R5, R84, R88 ;  /* 0x0000005854057220 */ /* 0x001fd80000400000 */
[----:B------:R-:W-:Y:S01]  /*52a0*/  @P1 STG.E desc[UR36][R8.64+0xc4], R81 ;  /* 0x0000c45108001986 */ /* 0x000fe2000c101924 */
[----:B------:R-:W-:-:S13]  /*52b0*/  ISETP.GT.AND P1, PT, R3, 0x8, P4 ;  /* 0x000000080300780c */ /* 0x000fda0002724270 */
[----:B------:R0:W-:Y:S01]  /*52c0*/  @P1 STG.E desc[UR36][R10.64+0xc0], R13 ;  /* 0x0000c00d0a001986 */ /* 0x0001e2000c101924 */
[----:B------:R-:W-:-:S13]  /*52d0*/  ISETP.GT.AND P1, PT, R3, 0x8, P0 ;  /* 0x000000080300780c */ /* 0x000fda0000724270 */
[----:B------:R-:W-:Y:S01]  /*52e0*/  @P1 STG.E desc[UR36][R10.64+0xc4], R83 ;  /* 0x0000c4530a001986 */ /* 0x000fe2000c101924 */
[----:B------:R-:W-:-:S05]  /*52f0*/  IADD3 R14, P1, R23, R10, RZ ;  /* 0x0000000a170e7210 */ /* 0x000fca0007f3e0ff */
[----:B------:R-:W-:Y:S01]  /*5300*/  IMAD.X R15, R113, 0x1, R11, P1 ;  /* 0x00000001710f7824 */ /* 0x000fe200008e060b */
[----:B------:R-:W-:-:S13]  /*5310*/  ISETP.GT.AND P1, PT, R3, RZ, P2 ;  /* 0x000000ff0300720c */ /* 0x000fda0001724270 */
[----:B------:R1:W-:Y:S01]  /*5320*/  @P1 STG.E desc[UR36][R8.64+0xe0], R5 ;  /* 0x0000e00508001986 */ /* 0x0003e2000c101924 */
[----:B------:R-:W-:-:S05]  /*5330*/  IADD3 R20, P1, R23, R10, RZ ;  /* 0x0000000a17147210 */ /* 0x000fca0007f3e0ff */
[----:B------:R-:W-:Y:S01]  /*5340*/  IMAD.X R21, R113, 0x1, R11, P1 ;  /* 0x0000000171157824 */ /* 0x000fe200008e060b */
[----:B------:R-:W-:Y:S01]  /*5350*/  IADD3 R12, P1, R23, R8, RZ ;  /* 0x00000008170c7210 */ /* 0x000fe20007f3e0ff */
[----:B------:R-:W-:-:S03]  /*5360*/  FMUL R23, R86, R88 ;  /* 0x0000005856177220 */ /* 0x000fc60000400000 */
[----:B0-----:R-:W-:Y:S01]  /*5370*/  IADD3.X R13, R113, R9, RZ, P1, !PT ;  /* 0x00000009710d7210 */ /* 0x001fe20000ffe4ff */
[----:B-1----:R-:W-:Y:S01]  /*5380*/  FMUL R5, R24, R88 ;  /* 0x0000005818057220 */ /* 0x002fe20000400000 */
[----:B------:R-:W-:-:S04]  /*5390*/  ISETP.GT.AND P1, PT, R4, 0x39, PT ;  /* 0x000000390400780c */ /* 0x000fc80003f24270 */
[----:B------:R-:W-:-:S13]  /*53a0*/  ISETP.GT.AND P5, PT, R3, RZ, P1 ;  /* 0x000000ff0300720c */ /* 0x000fda0000fa4270 */
[----:B------:R-:W-:Y:S01]  /*53b0*/  @P5 STG.E desc[UR36][R8.64+0xe4], R85 ;  /* 0x0000e45508005986 */ /* 0x000fe2000c101924 */
[----:B------:R-:W-:-:S03]  /*53c0*/  ISETP.GT.AND P5, PT, R4, 0x1, PT ;  /* 0x000000010400780c */ /* 0x000fc60003fa4270 */
[----:B------:R0:W-:Y:S01]  /*53d0*/  @P3 STG.E desc[UR36][R10.64+0xe0], R23 ;  /* 0x0000e0170a003986 */ /* 0x0001e2000c101924 */
[C---:B------:R-:W-:Y:S02]  /*53e0*/  ISETP.GT.AND P3, PT, R3.reuse, 0x8, P1 ;  /* 0x000000080300780c */ /* 0x040fe40000f64270 */
[----:B------:R-:W-:Y:S01]  /*53f0*/  ISETP.GT.AND P5, PT, R3, 0x80, P5 ;  /* 0x000000800300780c */ /* 0x000fe20002fa4270 */
[----:B0-----:R-:W-:-:S10]  /*5400*/  FMUL R23, R26, R88 ;  /* 0x000000581a177220 */ /* 0x001fd40000400000 */
[----:B------:R0:W-:Y:S01]  /*5410*/  @P3 STG.E desc[UR36][R10.64+0xe4], R87 ;  /* 0x0000e4570a003986 */ /* 0x0001e2000c101924 */
[C---:B------:R-:W-:Y:S01]  /*5420*/  ISETP.GT.AND P3, PT, R3.reuse, 0x80, P6 ;  /* 0x000000800300780c */ /* 0x040fe20003764270 */
[----:B------:R-:W-:Y:S01]  /*5430*/  @P5 IMAD.MOV.U32 R8, RZ, RZ, R12 ;  /* 0x000000ffff085224 */ /* 0x000fe200078e000c */
[----:B------:R-:W-:Y:S01]  /*5440*/  ISETP.GT.AND P6, PT, R3, 0x88, P6 ;  /* 0x000000880300780c */ /* 0x000fe200037c4270 */
[----:B------:R-:W-:Y:S02]  /*5450*/  @P5 IMAD.MOV.U32 R9, RZ, RZ, R13 ;  /* 0x000000ffff095224 */ /* 0x000fe400078e000d */
[----:B0-----:R-:W-:-:S08]  /*5460*/  FMUL R11, R30, R88 ;  /* 0x000000581e0b7220 */ /* 0x001fd00000400000 */
[----:B------:R0:W-:Y:S01]  /*5470*/  @P3 STG.E desc[UR36][R12.64], R5 ;  /* 0x000000050c003986 */ /* 0x0001e2000c101924 */
[----:B------:R-:W-:-:S03]  /*5480*/  ISETP.NE.AND P3, PT, R56, RZ, PT ;  /* 0x000000ff3800720c */ /* 0x000fc60003f65270 */
[----:B------:R-:W-:Y:S01]  /*5490*/  @P5 STG.E desc[UR36][R8.64+0x4], R25 ;  /* 0x0000041908005986 */ /* 0x000fe2000c101924 */
[----:B------:R-:W-:-:S03]  /*54a0*/  ISETP.NE.AND P5, PT, R57, RZ, PT ;  /* 0x000000ff3900720c */ /* 0x000fc60003fa5270 */
[----:B------:R1:W-:Y:S01]  /*54b0*/  @P6 STG.E desc[UR36][R14.64], R23 ;  /* 0x000000170e006986 */ /* 0x0003e2000c101924 */
[----:B------:R-:W-:Y:S01]  /*54c0*/  ISETP.GT.AND P6, PT, R4, 0x1, PT ;  /* 0x000000010400780c */ /* 0x000fe20003fc4270 */
[----:B0-----:R-:W-:-:S03]  /*54d0*/  FMUL R5, R28, R88 ;  /* 0x000000581c057220 */ /* 0x001fc60000400000 */
[----:B------:R-:W-:Y:S01]  /*54e0*/  ISETP.GT.AND P6, PT, R3, 0x88, P6 ;  /* 0x000000880300780c */ /* 0x000fe200037c4270 */
[----:B-1----:R-:W-:-:S12]  /*54f0*/  FMUL R15, R44, R88 ;  /* 0x000000582c0f7220 */ /* 0x002fd80000400000 */
[----:B------:R-:W-:Y:S01]  /*5500*/  @P6 STG.E desc[UR36][R20.64+0x4], R27 ;  /* 0x0000041b14006986 */ /* 0x000fe2000c101924 */
[----:B------:R-:W-:-:S04]  /*5510*/  ISETP.GT.AND P6, PT, R4, 0x8, PT ;  /* 0x000000080400780c */ /* 0x000fc80003fc4270 */
[----:B------:R-:W-:-:S13]  /*5520*/  ISETP.GT.AND P6, PT, R3, 0x80, P6 ;  /* 0x000000800300780c */ /* 0x000fda00037c4270 */
[----:B------:R-:W-:Y:S02]  /*5530*/  @P6 IMAD.MOV.U32 R8, RZ, RZ, R12 ;  /* 0x000000ffff086224 */ /* 0x000fe400078e000c */
[----:B------:R-:W-:-:S05]  /*5540*/  @P6 IMAD.MOV.U32 R9, RZ, RZ, R13 ;  /* 0x000000ffff096224 */ /* 0x000fca00078e000d */
[----:B------:R0:W-:Y:S01]  /*5550*/  @P6 STG.E desc[UR36][R8.64+0x20], R5 ;  /* 0x0000200508006986 */ /* 0x0001e2000c101924 */
[----:B------:R-:W-:-:S04]  /*5560*/  ISETP.GT.AND P6, PT, R4, 0x9, PT ;  /* 0x000000090400780c */ /* 0x000fc80003fc4270 */
[----:B------:R-:W-:Y:S01]  /*5570*/  ISETP.GT.AND P6, PT, R3, 0x80, P6 ;  /* 0x000000800300780c */ /* 0x000fe200037c4270 */
[----:B0-----:R-:W-:-:S12]  /*5580*/  FMUL R5, R32, R88 ;  /* 0x0000005820057220 */ /* 0x001fd80000400000 */
[----:B------:R-:W-:Y:S02]  /*5590*/  @P6 IMAD.MOV.U32 R8, RZ, RZ, R12 ;  /* 0x000000ffff086224 */ /* 0x000fe400078e000c */
[----:B------:R-:W-:-:S05]  /*55a0*/  @P6 IMAD.MOV.U32 R9, RZ, RZ, R13 ;  /* 0x000000ffff096224 */ /* 0x000fca00078e000d */
[----:B------:R-:W-:Y:S01]  /*55b0*/  @P6 STG.E desc[UR36][R8.64+0x24], R29 ;  /* 0x0000241d08006986 */ /* 0x000fe2000c101924 */
[----:B------:R-:W-:-:S04]  /*55c0*/  ISETP.GT.AND P6, PT, R4, 0x8, PT ;  /* 0x000000080400780c */ /* 0x000fc80003fc4270 */
[----:B------:R-:W-:-:S13]  /*55d0*/  ISETP.GT.AND P6, PT, R3, 0x88, P6 ;  /* 0x000000880300780c */ /* 0x000fda00037c4270 */
[----:B------:R0:W-:Y:S01]  /*55e0*/  @P6 STG.E desc[UR36][R6.64+0x20], R11 ;  /* 0x0000200b06006986 */ /* 0x0001e2000c101924 */
[----:B------:R-:W-:-:S04]  /*55f0*/  ISETP.GT.AND P6, PT, R4, 0x9, PT ;  /* 0x000000090400780c */ /* 0x000fc80003fc4270 */
[----:B------:R-:W-:Y:S01]  /*5600*/  ISETP.GT.AND P6, PT, R3, 0x88, P6 ;  /* 0x000000880300780c */ /* 0x000fe200037c4270 */
[----:B0-----:R-:W-:-:S12]  /*5610*/  FMUL R11, R34, R88 ;  /* 0x00000058220b7220 */ /* 0x001fd80000400000 */
[----:B------:R-:W-:Y:S01]  /*5620*/  @P6 STG.E desc[UR36][R6.64+0x24], R31 ;  /* 0x0000241f06006986 */ /* 0x000fe2000c101924 */
[----:B------:R-:W-:-:S04]  /*5630*/  ISETP.GT.AND P6, PT, R4, 0x10, PT ;  /* 0x000000100400780c */ /* 0x000fc80003fc4270 */
[----:B------:R-:W-:-:S13]  /*5640*/  ISETP.GT.AND P6, PT, R3, 0x80, P6 ;  /* 0x000000800300780c */ /* 0x000fda00037c4270 */
[----:B------:R-:W-:Y:S01]  /*5650*/  @P6 IMAD.MOV.U32 R8, RZ, RZ, R12 ;  /* 0x000000ffff086224 */ /* 0x000fe200078e000c */
[----:B------:R-:W-:-:S05]  /*5660*/  @P6 MOV R9, R13 ;  /* 0x0000000d00096202 */ /* 0x000fca0000000f00 */
        /* <DEDUP_REMOVED lines=38> */
[----:B------:R-:W-:-:S13]  /*58d0*/  ISETP.GT.AND P6, PT, R3, 0x80, P6 ;  /* 0x000000800300780c */ /* 0x000fda00037c4270 */
[----:B0-----:R-:W-:Y:S02]  /*58e0*/  @P6 IMAD.MOV.U32 R8, RZ, RZ, R12 ;  /* 0x000000ffff086224 */ /* 0x001fe400078e000c */
[----:B------:R-:W-:-:S05]  /*58f0*/  @P6 IMAD.MOV.U32 R9, RZ, RZ, R13 ;  /* 0x000000ffff096224 */ /* 0x000fca00078e000d */
[----:B------:R0:W-:Y:S01]  /*5900*/  @P6 STG.E desc[UR36][R8.64+0x84], R41 ;  /* 0x0000842908006986 */ /* 0x0001e2000c101924 */
[----:B------:R-:W-:-:S04]  /*5910*/  ISETP.GT.AND P6, PT, R4, 0x20, PT ;  /* 0x000000200400780c */ /* 0x000fc80003fc4270 */
[----:B------:R-:W-:Y:S01]  /*5920*/  ISETP.GT.AND P6, PT, R3, 0x88, P6 ;  /* 0x000000880300780c */ /* 0x000fe200037c4270 */
[----:B0-----:R-:W-:-:S12]  /*5930*/  FMUL R9, R46, R88 ;  /* 0x000000582e097220 */ /* 0x001fd80000400000 */
[----:B------:R0:W-:Y:S01]  /*5940*/  @P6 STG.E desc[UR36][R6.64+0x80], R11 ;  /* 0x0000800b06006986 */ /* 0x0001e2000c101924 */
[----:B------:R-:W-:-:S04]  /*5950*/  ISETP.GT.AND P6, PT, R4, 0x21, PT ;  /* 0x000000210400780c */ /* 0x000fc80003fc4270 */
[----:B------:R-:W-:Y:S01]  /*5960*/  ISETP.GT.AND P6, PT, R3, 0x88, P6 ;  /* 0x000000880300780c */ /* 0x000fe200037c4270 */
[----:B0-----:R-:W-:-:S12]  /*5970*/  FMUL R11, R48, R88 ;  /* 0x00000058300b7220 */ /* 0x001fd80000400000 */
[----:B------:R-:W-:Y:S02]  /*5980*/  @P6 IMAD.MOV.U32 R4, RZ, RZ, R6 ;  /* 0x000000ffff046224 */ /* 0x000fe400078e0006 */
[----:B------:R-:W-:-:S05]  /*5990*/  @P6 IMAD.MOV.U32 R5, RZ, RZ, R7 ;  /* 0x000000ffff056224 */ /* 0x000fca00078e0007 */
[----:B------:R0:W-:Y:S01]  /*59a0*/  @P6 STG.E desc[UR36][R4.64+0x84], R43 ;  /* 0x0000842b04006986 */ /* 0x0001e2000c101924 */
[C---:B------:R-:W-:Y:S02]  /*59b0*/  ISETP.GT.AND P6, PT, R3.reuse, 0x80, P5 ;  /* 0x000000800300780c */ /* 0x040fe40002fc4270 */
[----:B------:R-:W-:-:S11]  /*59c0*/  ISETP.GT.AND P5, PT, R3, 0x88, P5 ;  /* 0x000000880300780c */ /* 0x000fd60002fa4270 */
[----:B0-----:R-:W-:Y:S02]  /*59d0*/  @P6 IMAD.MOV.U32 R4, RZ, RZ, R12 ;  /* 0x000000ffff046224 */ /* 0x001fe400078e000c */
[----:B------:R-:W-:-:S05]  /*59e0*/  @P6 IMAD.MOV.U32 R5, RZ, RZ, R13 ;  /* 0x000000ffff056224 */ /* 0x000fca00078e000d */
[----:B------:R0:W-:Y:S01]  /*59f0*/  @P6 STG.E desc[UR36][R4.64+0xa0], R15 ;  /* 0x0000a00f04006986 */ /* 0x0001e2000c101924 */
[C---:B------:R-:W-:Y:S02]  /*5a00*/  ISETP.GT.AND P6, PT, R3.reuse, 0x80, P3 ;  /* 0x000000800300780c */ /* 0x040fe40001fc4270 */
[----:B------:R-:W-:-:S11]  /*5a10*/  ISETP.GT.AND P3, PT, R3, 0x88, P3 ;  /* 0x000000880300780c */ /* 0x000fd60001f64270 */
[----:B0-----:R-:W-:Y:S01]  /*5a20*/  @P6 IMAD.MOV.U32 R4, RZ, RZ, R12 ;  /* 0x000000ffff046224 */ /* 0x001fe200078e000c */
[----:B------:R-:W-:-:S05]  /*5a30*/  @P6 MOV R5, R13 ;  /* 0x0000000d00056202 */ /* 0x000fca0000000f00 */
[----:B------:R0:W-:Y:S02]  /*5a40*/  @P6 STG.E desc[UR36][R4.64+0xa4], R45 ;  /* 0x0000a42d04006986 */ /* 0x0001e4000c101924 */
[----:B0-----:R-:W-:Y:S02]  /*5a50*/  @P5 IMAD.MOV.U32 R4, RZ, RZ, R6 ;  /* 0x000000ffff045224 */ /* 0x001fe400078e0006 */
[----:B------:R-:W-:-:S05]  /*5a60*/  @P5 IMAD.MOV.U32 R5, RZ, RZ, R7 ;  /* 0x000000ffff055224 */ /* 0x000fca00078e0007 */
[----:B------:R0:W-:Y:S01]  /*5a70*/  @P5 STG.E desc[UR36][R4.64+0xa0], R9 ;  /* 0x0000a00904005986 */ /* 0x0001e2000c101924 */
[C---:B------:R-:W-:Y:S02]  /*5a80*/  ISETP.GT.AND P5, PT, R3.reuse, 0x80, P4 ;  /* 0x000000800300780c */ /* 0x040fe400027a4270 */
[----:B------:R-:W-:Y:S01]  /*5a90*/  ISETP.GT.AND P4, PT, R3, 0x88, P4 ;  /* 0x000000880300780c */ /* 0x000fe20002784270 */
[----:B0-----:R-:W-:Y:S02]  /*5aa0*/  @P3 IMAD.MOV.U32 R4, RZ, RZ, R6 ;  /* 0x000000ffff043224 */ /* 0x001fe400078e0006 */
[----:B------:R-:W-:Y:S01]  /*5ab0*/  FMUL R9, R52, R88 ;  /* 0x0000005834097220 */ /* 0x000fe20000400000 */
[----:B------:R-:W-:-:S05]  /*5ac0*/  @P3 IMAD.MOV.U32 R5, RZ, RZ, R7 ;  /* 0x000000ffff053224 */ /* 0x000fca00078e0007 */
[----:B------:R0:W-:Y:S01]  /*5ad0*/  @P3 STG.E desc[UR36][R4.64+0xa4], R47 ;  /* 0x0000a42f04003986 */ /* 0x0001e2000c101924 */
[C---:B------:R-:W-:Y:S02]  /*5ae0*/  ISETP.GT.AND P3, PT, R3.reuse, 0x80, P0 ;  /* 0x000000800300780c */ /* 0x040fe40000764270 */
[----:B------:R-:W-:Y:S01]  /*5af0*/  ISETP.GT.AND P0, PT, R3, 0x88, P0 ;  /* 0x000000880300780c */ /* 0x000fe20000704270 */
[----:B0-----:R-:W-:Y:S02]  /*5b00*/  @P5 IMAD.MOV.U32 R4, RZ, RZ, R12 ;  /* 0x000000ffff045224 */ /* 0x001fe400078e000c */
[----:B------:R-:W-:-:S05]  /*5b10*/  @P5 IMAD.MOV.U32 R5, RZ, RZ, R13 ;  /* 0x000000ffff055224 */ /* 0x000fca00078e000d */
[----:B------:R0:W-:Y:S01]  /*5b20*/  @P5 STG.E desc[UR36][R4.64+0xc0], R11 ;  /* 0x0000c00b04005986 */ /* 0x0001e2000c101924 */
[C---:B------:R-:W-:Y:S02]  /*5b30*/  ISETP.GT.AND P5, PT, R3.reuse, 0x80, P2 ;  /* 0x000000800300780c */ /* 0x040fe400017a4270 */
[----:B------:R-:W-:Y:S01]  /*5b40*/  ISETP.GT.AND P2, PT, R3, 0x88, P2 ;  /* 0x000000880300780c */ /* 0x000fe20001744270 */
[----:B0-----:R-:W-:Y:S01]  /*5b50*/  @P3 IMAD.MOV.U32 R4, RZ, RZ, R12 ;  /* 0x000000ffff043224 */ /* 0x001fe200078e000c */
[----:B------:R-:W-:Y:S01]  /*5b60*/  @P3 MOV R5, R13 ;  /* 0x0000000d00053202 */ /* 0x000fe20000000f00 */
[----:B------:R-:W-:-:S04]  /*5b70*/  FMUL R11, R54, R88 ;  /* 0x00000058360b7220 */ /* 0x000fc80000400000 */
[----:B------:R0:W-:Y:S01]  /*5b80*/  @P3 STG.E desc[UR36][R4.64+0xc4], R49 ;  /* 0x0000c43104003986 */ /* 0x0001e2000c101924 */
[C---:B------:R-:W-:Y:S02]  /*5b90*/  ISETP.GT.AND P3, PT, R3.reuse, 0x80, P1 ;  /* 0x000000800300780c */ /* 0x040fe40000f64270 */
[----:B------:R-:W-:Y:S01]  /*5ba0*/  ISETP.GT.AND P1, PT, R3, 0x88, P1 ;  /* 0x000000880300780c */ /* 0x000fe20000f24270 */
[----:B------:R-:W-:Y:S01]  /*5bb0*/  FMUL R3, R50, R88 ;  /* 0x0000005832037220 */ /* 0x000fe20000400000 */
[----:B0-----:R-:W-:Y:S02]  /*5bc0*/  @P4 IMAD.MOV.U32 R4, RZ, RZ, R6 ;  /* 0x000000ffff044224 */ /* 0x001fe400078e0006 */
[----:B------:R-:W-:-:S05]  /*5bd0*/  @P4 IMAD.MOV.U32 R5, RZ, RZ, R7 ;  /* 0x000000ffff054224 */ /* 0x000fca00078e0007 */
[----:B------:R0:W-:Y:S02]  /*5be0*/  @P4 STG.E desc[UR36][R4.64+0xc0], R3 ;  /* 0x0000c00304004986 */ /* 0x0001e4000c101924 */
[----:B0-----:R-:W-:Y:S02]  /*5bf0*/  @P0 IMAD.MOV.U32 R4, RZ, RZ, R6 ;  /* 0x000000ffff040224 */ /* 0x001fe400078e0006 */
[----:B------:R-:W-:-:S05]  /*5c00*/  @P0 IMAD.MOV.U32 R5, RZ, RZ, R7 ;  /* 0x000000ffff050224 */ /* 0x000fca00078e0007 */
[----:B------:R0:W-:Y:S02]  /*5c10*/  @P0 STG.E desc[UR36][R4.64+0xc4], R51 ;  /* 0x0000c43304000986 */ /* 0x0001e4000c101924 */
[----:B0-----:R-:W-:Y:S02]  /*5c20*/  @P5 IMAD.MOV.U32 R4, RZ, RZ, R12 ;  /* 0x000000ffff045224 */ /* 0x001fe400078e000c */
[----:B------:R-:W-:-:S05]  /*5c30*/  @P5 IMAD.MOV.U32 R5, RZ, RZ, R13 ;  /* 0x000000ffff055224 */ /* 0x000fca00078e000d */
[----:B------:R0:W-:Y:S04]  /*5c40*/  @P5 STG.E desc[UR36][R4.64+0xe0], R9 ;  /* 0x0000e00904005986 */ /* 0x0001e8000c101924 */
[----:B------:R1:W-:Y:S01]  /*5c50*/  @P3 STG.E desc[UR36][R12.64+0xe4], R53 ;  /* 0x0000e4350c003986 */ /* 0x0003e2000c101924 */
[----:B0-----:R-:W-:Y:S01]  /*5c60*/  @P2 IMAD.MOV.U32 R4, RZ, RZ, R6 ;  /* 0x000000ffff042224 */ /* 0x001fe200078e0006 */
[----:B------:R-:W-:-:S05]  /*5c70*/  @P2 MOV R5, R7 ;  /* 0x0000000700052202 */ /* 0x000fca0000000f00 */
[----:B------:R1:W-:Y:S04]  /*5c80*/  @P2 STG.E desc[UR36][R4.64+0xe0], R11 ;  /* 0x0000e00b04002986 */ /* 0x0003e8000c101924 */
[----:B------:R1:W-:Y:S02]  /*5c90*/  @P1 STG.E desc[UR36][R6.64+0xe4], R55 ;  /* 0x0000e43706001986 */ /* 0x0003e4000c101924 */
.L_x_152:
[----:B------:R-:W-:Y:S05]  /*5ca0*/  BSYNC B0 ;  /* 0x0000000000007941 */ /* 0x000fea0003800000 */
.L_x_28:
[----:B------:R-:W-:Y:S01]  /*5cb0*/  ULDC UR4, c[0x0][0xc] ;  /* 0x0000030000047ab9 */ /* 0x000fe20000000800 */
[----:B------:R-:W-:Y:S01]  /*5cc0*/  ULDC UR5, c[0x0][0x10] ;  /* 0x0000040000057ab9 */ /* 0x000fe20000000800 */
[----:B------:R-:W2:Y:S01]  /*5cd0*/  LDC R3, c[0x0][0x14] ;  /* 0x00000500ff037b82 */ /* 0x000ea20000000800 */
[----:B------:R-:W-:Y:S01]  /*5ce0*/  UIMAD.WIDE.U32 UR4, UR4, UR5, URZ ;  /* 0x00000005040472a5 */ /* 0x000fe2000f8e003f */
[----:B------:R-:W-:Y:S02]  /*5cf0*/  IMAD.MOV.U32 R90, RZ, RZ, -0x1 ;  /* 0xffffffffff5a7424 */ /* 0x000fe400078e00ff */
[----:B------:R-:W-:-:S03]  /*5d00*/  IMAD.MOV.U32 R23, RZ, RZ, -0x1 ;  /* 0xffffffffff177424 */ /* 0x000fc600078e00ff */
[----:B--2---:R-:W-:-:S04]  /*5d10*/  IMAD.WIDE.U32 R16, R3, UR4, R16 ;  /* 0x0000000403107c25 */ /* 0x004fc8000f8e0010 */
[----:B------:R-:W-:Y:S01]  /*5d20*/  IMAD R3, R3, UR5, RZ ;  /* 0x0000000503037c24 */ /* 0x000fe2000f8e02ff */
[----:B------:R-:W-:Y:S02]  /*5d30*/  ULDC.64 UR4, c[0x0][0x650] ;  /* 0x0001940000047ab9 */ /* 0x000fe40000000a00 */
[----:B------:R-:W-:Y:S01]  /*5d40*/  ISETP.GE.U32.AND P0, PT, R16, UR4, PT ;  /* 0x0000000410007c0c */ /* 0x000fe2000bf06070 */
[--C-:B------:R-:W-:Y:S01]  /*5d50*/  IMAD.IADD R17, R17, 0x1, R3.reuse ;  /* 0x0000000111117824 */ /* 0x100fe200078e0203 */
[----:B------:R-:W-:-:S04]  /*5d60*/  PRMT R3, RZ, 0x7610, R3 ;  /* 0x00007610ff037816 */ /* 0x000fc80000000003 */
[----:B------:R-:W-:-:S13]  /*5d70*/  ISETP.GE.U32.AND.EX P0, PT, R17, UR5, PT, P0 ;  /* 0x0000000511007c0c */ /* 0x000fda000bf06100 */
[----:B------:R-:W-:Y:S05]  /*5d80*/  @P0 BRA `(.L_x_153) ;  /* 0x0000000400640947 */ /* 0x000fea0003800000 */
[----:B-1-3--:R-:W1:Y:S01]  /*5d90*/  S2R R12, SR_CTAID.X ;  /* 0x00000000000c7919 */ /* 0x00ae620000002500 */
[----:B------:R-:W2:Y:S01]  /*5da0*/  LDC.64 R10, c[0x0][0x628] ;  /* 0x00018a00ff0a7b82 */ /* 0x000ea20000000a00 */
[----:B------:R-:W-:Y:S01]  /*5db0*/  ULDC UR4, c[0x0][0x150] ;  /* 0x0000540000047ab9 */ /* 0x000fe20000000800 */
[----:B------:R-:W-:Y:S01]  /*5dc0*/  IMAD.MOV.U32 R8, RZ, RZ, R16 ;  /* 0x000000ffff087224 */ /* 0x000fe200078e0010 */
[----:B------:R-:W3:Y:S01]  /*5dd0*/  S2R R24, SR_CTAID.Y ;  /* 0x0000000000187919 */ /* 0x000ee20000002600 */
[----:B0-----:R-:W-:-:S04]  /*5de0*/  IMAD.MOV.U32 R9, RZ, RZ, R17 ;  /* 0x000000ffff097224 */ /* 0x001fc800078e0011 */
[----:B------:R-:W0:Y:S08]  /*5df0*/  LDC R21, c[0x0][0x144] ;  /* 0x00005100ff157b82 */ /* 0x000e300000000800 */
[----:B------:R-:W0:Y:S08]  /*5e00*/  LDC R0, c[0x0][0x630] ;  /* 0x00018c00ff007b82 */ /* 0x000e300000000800 */
[----:B------:R-:W0:Y:S01]  /*5e10*/  LDC.64 R14, c[0x0][0x620] ;  /* 0x00018800ff0e7b82 */ /* 0x000e220000000a00 */
[----:B--2---:R-:W-:-:S04]  /*5e20*/  ISETP.NE.U32.AND P0, PT, R10, RZ, PT ;  /* 0x000000ff0a00720c */ /* 0x004fc80003f05070 */
[----:B------:R-:W-:Y:S02]  /*5e30*/  ISETP.NE.AND.EX P0, PT, R11, RZ, PT, P0 ;  /* 0x000000ff0b00720c */ /* 0x000fe40003f05300 */
[----:B-1----:R-:W-:-:S05]  /*5e40*/  I2FP.F32.U32 R3, R12 ;  /* 0x0000000c00037245 */ /* 0x002fca0000201000 */
[----:B------:R-:W-:-:S04]  /*5e50*/  FMUL R3, R3, UR4 ;  /* 0x0000000403037c20 */ /* 0x000fc80008400000 */
[----:B------:R1:W2:Y:S02]  /*5e60*/  F2I.U32.TRUNC.NTZ R20, R3 ;  /* 0x0000000300147305 */ /* 0x0002a4000020f000 */
[----:B---3--:R-:W-:Y:S05]  /*5e70*/  @!P0 BRA `(.L_x_154) ;  /* 0x0000000000288947 */ /* 0x008fea0003800000 */
[----:B-1----:R-:W1:Y:S02]  /*5e80*/  LDC R3, c[0x0][0x634] ;  /* 0x00018d00ff037b82 */ /* 0x002e640000000800 */
[----:B-1----:R-:W-:-:S05]  /*5e90*/  IADD3 R3, P0, R16, R3, RZ ;  /* 0x0000000310037210 */ /* 0x002fca0007f1e0ff */
[----:B------:R-:W-:-:S04]  /*5ea0*/  IMAD.X R13, RZ, RZ, R17, P0 ;  /* 0x000000ffff0d7224 */ /* 0x000fc800000e0611 */
[----:B------:R-:W-:-:S04]  /*5eb0*/  IMAD.WIDE.U32 R4, R13, R10, RZ ;  /* 0x0000000a0d047225 */ /* 0x000fc800078e00ff */
[----:B------:R-:W-:-:S04]  /*5ec0*/  IMAD.WIDE.U32 R6, P0, R3, R11, R4 ;  /* 0x0000000b03067225 */ /* 0x000fc80007800004 */
[----:B------:R-:W-:Y:S01]  /*5ed0*/  IMAD.WIDE.U32 R4, R3, R10, RZ ;  /* 0x0000000a03047225 */ /* 0x000fe200078e00ff */
[----:B------:R-:W-:-:S03]  /*5ee0*/  MOV R8, R7 ;  /* 0x0000000700087202 */ /* 0x000fc60000000f00 */
[----:B------:R-:W-:Y:S01]  /*5ef0*/  IMAD.X R9, RZ, RZ, RZ, P0 ;  /* 0x000000ffff097224 */ /* 0x000fe200000e06ff */
[----:B------:R-:W-:-:S05]  /*5f00*/  IADD3 RZ, P0, R5, R6, RZ ;  /* 0x0000000605ff7210 */ /* 0x000fca0007f1e0ff */
[----:B------:R-:W-:-:S08]  /*5f10*/  IMAD.WIDE.U32.X R8, R13, R11, R8, P0 ;  /* 0x0000000b0d087225 */ /* 0x000fd000000e0408 */
.L_x_154:
[----:B------:R-:W3:Y:S01]  /*5f20*/  LDC.64 R28, c[0x0][0x640] ;  /* 0x00019000ff1c7b82 */ /* 0x000ee20000000a00 */
[-CC-:B0-----:R-:W-:Y:S01]  /*5f30*/  SHF.R.U64 R23, R8, R0.reuse, R9.reuse ;  /* 0x0000000008177219 */ /* 0x181fe20000001209 */
[----:B--2---:R-:W-:Y:S01]  /*5f40*/  IMAD.MOV R20, RZ, RZ, -R20 ;  /* 0x000000ffff147224 */ /* 0x004fe200078e0a14 */
[----:B------:R-:W-:Y:S01]  /*5f50*/  SHF.R.U32.HI R0, RZ, R0, R9 ;  /* 0x00000000ff007219 */ /* 0x000fe20000011609 */
[----:B------:R-:W-:Y:S01]  /*5f60*/  ULDC UR4, c[0x0][0x154] ;  /* 0x0000550000047ab9 */ /* 0x000fe20000000800 */
[----:B-1----:R-:W-:Y:S01]  /*5f70*/  IADD3 R3, P0, RZ, -R23, RZ ;  /* 0x80000017ff037210 */ /* 0x002fe20007f1e0ff */
[----:B------:R-:W-:Y:S02]  /*5f80*/  IMAD R21, R21, R20, R12 ;  /* 0x0000001415157224 */ /* 0x000fe400078e020c */
[----:B------:R-:W0:Y:S01]  /*5f90*/  LDC R6, c[0x0][0x618] ;  /* 0x00018600ff067b82 */ /* 0x000e220000000800 */
[----:B------:R-:W-:Y:S02]  /*5fa0*/  IMAD.MOV.U32 R7, RZ, RZ, 0x1 ;  /* 0x00000001ff077424 */ /* 0x000fe400078e00ff */
[----:B------:R-:W-:-:S04]  /*5fb0*/  IMAD.X R5, RZ, RZ, ~R0, P0 ;  /* 0x000000ffff057224 */ /* 0x000fc800000e0e00 */
[-C--:B------:R-:W-:Y:S01]  /*5fc0*/  IMAD R0, R5, R14.reuse, RZ ;  /* 0x0000000e05007224 */ /* 0x080fe200078e02ff */
[----:B------:R-:W1:Y:S01]  /*5fd0*/  LDC R8, c[0x0][0x608] ;  /* 0x00018200ff087b82 */ /* 0x000e620000000800 */
[----:B------:R-:W-:-:S04]  /*5fe0*/  IMAD.WIDE.U32 R4, R3, R14, R16 ;  /* 0x0000000e03047225 */ /* 0x000fc800078e0010 */
[----:B------:R-:W-:Y:S01]  /*5ff0*/  IMAD R3, R3, R15, R0 ;  /* 0x0000000f03037224 */ /* 0x000fe200078e0200 */
[----:B------:R-:W-:Y:S02]  /*6000*/  I2FP.F32.U32 R0, R24 ;  /* 0x0000001800007245 */ /* 0x000fe40000201000 */
[----:B------:R-:W2:Y:S01]  /*6010*/  LDC R26, c[0x0][0x658] ;  /* 0x00019600ff1a7b82 */ /* 0x000ea20000000800 */
[----:B------:R-:W-:Y:S01]  /*6020*/  IMAD.IADD R3, R5, 0x1, R3 ;  /* 0x0000000105037824 */ /* 0x000fe200078e0203 */
[----:B---3--:R-:W-:Y:S01]  /*6030*/  ISETP.NE.U32.AND P0, PT, R28, RZ, PT ;  /* 0x000000ff1c00720c */ /* 0x008fe20003f05070 */
[----:B------:R-:W-:Y:S01]  /*6040*/  FMUL R0, R0, UR4 ;  /* 0x0000000400007c20 */ /* 0x000fe20008400000 */
[----:B------:R-:W-:Y:S02]  /*6050*/  IMAD.MOV.U32 R5, RZ, RZ, -0x1 ;  /* 0xffffffffff057424 */ /* 0x000fe400078e00ff */
[----:B------:R-:W-:Y:S01]  /*6060*/  ISETP.NE.AND.EX P0, PT, R29, RZ, PT, P0 ;  /* 0x000000ff1d00720c */ /* 0x000fe20003f05300 */
[----:B------:R3:W2:Y:S01]  /*6070*/  F2I.U32.TRUNC.NTZ R13, R0 ;  /* 0x00000000000d7305 */ /* 0x0006a2000020f000 */
[----:B------:R-:W3:Y:S01]  /*6080*/  LDC R15, c[0x0][0x148] ;  /* 0x00005200ff0f7b82 */ /* 0x000ee20000000800 */
[----:B0-----:R-:W-:-:S02]  /*6090*/  SHF.R.U64 R12, R4, R6, R3 ;  /* 0x00000006040c7219 */ /* 0x001fc40000001203 */
[----:B------:R-:W-:-:S05]  /*60a0*/  SHF.R.U32.HI R3, RZ, R6, R3 ;  /* 0x00000006ff037219 */ /* 0x000fca0000011603 */
[----:B------:R-:W0:Y:S01]  /*60b0*/  LDC R20, c[0x0][0x600] ;  /* 0x00018000ff147b82 */ /* 0x000e220000000800 */
[-CC-:B-1----:R-:W-:Y:S02]  /*60c0*/  SHF.R.U64 R10, R12, R8.reuse, R3.reuse ;  /* 0x000000080c0a7219 */ /* 0x182fe40000001203 */
[----:B------:R-:W-:-:S05]  /*60d0*/  SHF.R.U32.HI R3, RZ, R8, R3 ;  /* 0x00000008ff037219 */ /* 0x000fca0000011603 */
[----:B------:R-:W1:Y:S01]  /*60e0*/  LDC R27, c[0x0][0x648] ;  /* 0x00019200ff1b7b82 */ /* 0x000e620000000800 */
[-C--:B--2---:R-:W-:Y:S02]  /*60f0*/  SHF.L.U32 R4, R5, R26.reuse, RZ ;  /* 0x0000001a05047219 */ /* 0x084fe400000006ff */
[-CC-:B------:R-:W-:Y:S02]  /*6100*/  SHF.R.U64 R14, R10, R26.reuse, R3.reuse ;  /* 0x0000001a0a0e7219 */ /* 0x180fe40000001203 */
[----:B------:R-:W-:Y:S02]  /*6110*/  SHF.R.U32.HI R5, RZ, R26, R3 ;  /* 0x0000001aff057219 */ /* 0x000fe40000011603 */
[----:B------:R-:W-:Y:S01]  /*6120*/  LOP3.LUT R25, RZ, R4, RZ, 0x33, !PT ;  /* 0x00000004ff197212 */ /* 0x000fe200078e33ff */
[----:B------:R-:W2:Y:S01]  /*6130*/  LDC R30, c[0x0][0x638] ;  /* 0x00018e00ff1e7b82 */ /* 0x000ea20000000800 */
[----:B------:R-:W-:Y:S01]  /*6140*/  SHF.L.U32 R26, R7, R26, RZ ;  /* 0x0000001a071a7219 */ /* 0x000fe200000006ff */
[----:B------:R-:W-:-:S06]  /*6150*/  IMAD.MOV.U32 R4, RZ, RZ, R14 ;  /* 0x000000ffff047224 */ /* 0x000fcc00078e000e */
[----:B------:R-:W0:Y:S01]  /*6160*/  LDC R31, c[0x0][0x610] ;  /* 0x00018400ff1f7b82 */ /* 0x000e220000000800 */
[----:B------:R-:W-:Y:S05]  /*6170*/  @!P0 BRA `(.L_x_155) ;  /* 0x0000000000288947 */ /* 0x000fea0003800000 */
[----:B------:R-:W4:Y:S02]  /*6180*/  LDC R3, c[0x0][0x64c] ;  /* 0x00019300ff037b82 */ /* 0x000f240000000800 */
[----:B----4-:R-:W-:-:S05]  /*6190*/  IADD3 R3, P0, R14, R3, RZ ;  /* 0x000000030e037210 */ /* 0x010fca0007f1e0ff */
[----:B------:R-:W-:-:S04]  /*61a0*/  IMAD.X R11, RZ, RZ, R5, P0 ;  /* 0x000000ffff0b7224 */ /* 0x000fc800000e0605 */
[----:B------:R-:W-:-:S04]  /*61b0*/  IMAD.WIDE.U32 R4, R11, R28, RZ ;  /* 0x0000001c0b047225 */ /* 0x000fc800078e00ff */
[----:B------:R-:W-:-:S04]  /*61c0*/  IMAD.WIDE.U32 R6, P0, R3, R29, R4 ;  /* 0x0000001d03067225 */ /* 0x000fc80007800004 */
[----:B------:R-:W-:Y:S01]  /*61d0*/  IMAD.WIDE.U32 R4, R3, R28, RZ ;  /* 0x0000001c03047225 */ /* 0x000fe200078e00ff */
[----:B------:R-:W-:-:S03]  /*61e0*/  IADD3.X R9, RZ, RZ, RZ, P0, !PT ;  /* 0x000000ffff097210 */ /* 0x000fc600007fe4ff */
[----:B------:R-:W-:Y:S01]  /*61f0*/  IMAD.MOV.U32 R8, RZ, RZ, R7 ;  /* 0x000000ffff087224 */ /* 0x000fe200078e0007 */
[----:B------:R-:W-:-:S05]  /*6200*/  IADD3 RZ, P0, R5, R6, RZ ;  /* 0x0000000605ff7210 */ /* 0x000fca0007f1e0ff */
[----:B------:R-:W-:-:S08]  /*6210*/  IMAD.WIDE.U32.X R4, R11, R29, R8, P0 ;  /* 0x0000001d0b047225 */ /* 0x000fd000000e0408 */
.L_x_155:
[----:B------:R-:W-:Y:S01]  /*6220*/  ISETP.NE.AND P0, PT, R2, 0x1, PT ;  /* 0x000000010200780c */ /* 0x000fe20003f05270 */
[----:B0-----:R-:W-:Y:S01]  /*6230*/  VIADD R7, R20, 0xffffffff ;  /* 0xffffffff14077836 */ /* 0x001fe20000000000 */
[----:B-1-3--:R-:W-:Y:S01]  /*6240*/  SHF.R.U64 R0, R4, R27, R5 ;  /* 0x0000001b04007219 */ /* 0x00afe20000001205 */
[----:B------:R-:W-:Y:S01]  /*6250*/  IMAD.MOV R13, RZ, RZ, -R13 ;  /* 0x000000ffff0d7224 */ /* 0x000fe200078e0a0d */
[----:B------:R-:W-:Y:S01]  /*6260*/  LOP3.LUT R5, R10, R25, RZ, 0xc0, !PT ;  /* 0x000000190a057212 */ /* 0x000fe200078ec0ff */
[----:B------:R-:W-:Y:S01]  /*6270*/  IMAD.MOV.U32 R4, RZ, RZ, 0x1 ;  /* 0x00000001ff047424 */ /* 0x000fe200078e00ff */
[----:B------:R-:W-:Y:S01]  /*6280*/  LOP3.LUT R12, R12, R7, RZ, 0xc0, !PT ;  /* 0x000000070c0c7212 */ /* 0x000fe200078ec0ff */
[----:B------:R-:W-:Y:S02]  /*6290*/  IMAD.MOV R3, RZ, RZ, -R0 ;  /* 0x000000ffff037224 */ /* 0x000fe400078e0a00 */
[----:B------:R-:W-:Y:S02]  /*62a0*/  IMAD R0, R26, R0, R5 ;  /* 0x000000001a007224 */ /* 0x000fe400078e0205 */
[----:B--2---:R-:W-:-:S02]  /*62b0*/  IMAD R3, R3, R30, R14 ;  /* 0x0000001e03037224 */ /* 0x004fc400078e020e */
[----:B------:R-:W-:Y:S02]  /*62c0*/  @P0 IMAD R21, R15, R13, R24 ;  /* 0x0000000d0f150224 */ /* 0x000fe400078e0218 */
[----:B------:R-:W-:Y:S01]  /*62d0*/  IMAD R5, R3, R20, R12 ;  /* 0x0000001403057224 */ /* 0x000fe200078e020c */
[----:B------:R-:W-:Y:S01]  /*62e0*/  PRMT R3, R4, 0x7610, R3 ;  /* 0x0000761004037816 */ /* 0x000fe20000000003 */
[----:B------:R-:W-:-:S05]  /*62f0*/  IMAD R0, R0, R31, R21 ;  /* 0x0000001f00007224 */ /* 0x000fca00078e0215 */
[----:B------:R-:W-:Y:S02]  /*6300*/  SEL R90, R5, R0, !P0 ;  /* 0x00000000055a7207 */ /* 0x000fe40004000000 */
[----:B------:R-:W-:-:S07]  /*6310*/  SEL R0, R0, R5, !P0 ;  /* 0x0000000500007207 */ /* 0x000fce0004000000 */
.L_x_153:
[----:B------:R-:W-:Y:S01]  /*6320*/  LOP3.LUT P0, RZ, R3, 0xff, RZ, 0xc0, !PT ;  /* 0x000000ff03ff7812 */ /* 0x000fe2000780c0ff */
[----:B------:R-:W-:-:S12]  /*6330*/  IMAD.MOV.U32 R92, RZ, RZ, R0 ;  /* 0x000000ffff5c7224 */ /* 0x000fd800078e0000 */
[----:B------:R-:W-:Y:S05]  /*6340*/  @P0 BRA `(.L_x_156) ;  /* 0xffffffa800fc0947 */ /* 0x000fea000383ffff */
[----:B------:R-:W-:Y:S05]  /*6350*/  EXIT ;  /* 0x000000000000794d */ /* 0x000fea0003800000 */
.L_x_3:
[----:B0-----:R-:W-:Y:S01]  /*6360*/  ULDC.64 UR4, c[0x0][0x650] ;  /* 0x0001940000047ab9 */ /* 0x001fe20000000a00 */
[----:B------:R-:W-:Y:S01]  /*6370*/  PRMT R6, RZ, 0x7610, R6 ;  /* 0x00007610ff067816 */ /* 0x000fe20000000006 */
[----:B------:R-:W-:Y:S01]  /*6380*/  IMAD.MOV.U32 R7, RZ, RZ, -0x1 ;  /* 0xffffffffff077424 */ /* 0x000fe200078e00ff */
[----:B------:R-:W-:Y:S01]  /*6390*/  ISETP.GE.U32.AND P0, PT, R16, UR4, PT ;  /* 0x0000000410007c0c */ /* 0x000fe2000bf06070 */
[----:B------:R-:W-:Y:S01]  /*63a0*/  IMAD.MOV.U32 R8, RZ, RZ, -0x1 ;  /* 0xffffffffff087424 */ /* 0x000fe200078e00ff */
[----:B------:R-:W-:Y:S02]  /*63b0*/  MOV R9, 0xffffffff ;  /* 0xffffffff00097802 */ /* 0x000fe40000000f00 */
        /* <DEDUP_REMOVED lines=20> */
.L_x_158:
[--C-:B------:R-:W-:Y:S01]  /*6500*/  SHF.R.U64 R12, R10, R14, R11.reuse ;  /* 0x0000000e0a0c7219 */ /* 0x100fe2000000120b */
[----:B------:R-:W0:Y:S01]  /*6510*/  LDC R22, c[0x0][0x618] ;  /* 0x00018600ff167b82 */ /* 0x000e220000000800 */
[----:B------:R-:W-:Y:S01]  /*6520*/  I2FP.F32.U32 R6, R4 ;  /* 0x0000000400067245 */ /* 0x000fe20000201000 */
[----:B------:R-:W-:Y:S01]  /*6530*/  ULDC UR4, c[0x0][0x150] ;  /* 0x0000540000047ab9 */ /* 0x000fe20000000800 */
[----:B------:R-:W-:Y:S02]  /*6540*/  SHF.R.U32.HI R5, RZ, R14, R11 ;  /* 0x0000000eff057219 */ /* 0x000fe4000001160b */
[----:B------:R-:W-:Y:S01]  /*6550*/  IADD3 R9, P0, RZ, -R12, RZ ;  /* 0x8000000cff097210 */ /* 0x000fe20007f1e0ff */
[----:B------:R-:W-:Y:S01]  /*6560*/  FMUL R11, R6, UR4 ;  /* 0x00000004060b7c20 */ /* 0x000fe20008400000 */
[----:B------:R-:W-:Y:S01]  /*6570*/  ULDC UR4, c[0x0][0x154] ;  /* 0x0000550000047ab9 */ /* 0x000fe20000000800 */
[----:B------:R-:W1:Y:S02]  /*6580*/  LDC.64 R24, c[0x0][0x640] ;  /* 0x00019000ff187b82 */ /* 0x000e640000000a00 */
[----:B------:R-:W-:-:S02]  /*6590*/  IMAD.X R5, RZ, RZ, ~R5, P0 ;  /* 0x000000ffff057224 */ /* 0x000fc400000e0e05 */
[----:B------:R-:W2:Y:S01]  /*65a0*/  F2I.U32.TRUNC.NTZ R11, R11 ;  /* 0x0000000b000b7305 */ /* 0x000ea2000020f000 */
[----:B------:R-:W-:-:S03]  /*65b0*/  IMAD.WIDE.U32 R6, R9, R20, R16 ;  /* 0x0000001409067225 */ /* 0x000fc600078e0010 */
[----:B------:R-:W3:Y:S01]  /*65c0*/  LDC R13, c[0x0][0x144] ;  /* 0x00005100ff0d7b82 */ /* 0x000ee20000000800 */
[----:B------:R-:W-:-:S04]  /*65d0*/  IMAD R8, R5, R20, RZ ;  /* 0x0000001405087224 */ /* 0x000fc800078e02ff */
[----:B------:R-:W-:Y:S02]  /*65e0*/  IMAD R5, R9, R21, R8 ;  /* 0x0000001509057224 */ /* 0x000fe400078e0208 */
[----:B------:R-:W-:Y:S01]  /*65f0*/  IMAD.MOV.U32 R8, RZ, RZ, -0x1 ;  /* 0xffffffffff087424 */ /* 0x000fe200078e00ff */
[----:B------:R-:W4:Y:S02]  /*6600*/  LDC R14, c[0x0][0x608] ;  /* 0x00018200ff0e7b82 */ /* 0x000f240000000800 */
[----:B------:R-:W-:Y:S02]  /*6610*/  IADD3 R5, R7, R5, RZ ;  /* 0x0000000507057210 */ /* 0x000fe40007ffe0ff */
[----:B------:R-:W-:Y:S02]  /*6620*/  I2FP.F32.U32 R7, R3 ;  /* 0x0000000300077245 */ /* 0x000fe40000201000 */
[-C--:B0-----:R-:W-:Y:S01]  /*6630*/  SHF.R.U64 R10, R6, R22.reuse, R5 ;  /* 0x00000016060a7219 */ /* 0x081fe20000001205 */
[----:B--2---:R-:W-:Y:S01]  /*6640*/  IMAD.MOV R6, RZ, RZ, -R11 ;  /* 0x000000ffff067224 */ /* 0x004fe200078e0a0b */
[----:B------:R-:W0:Y:S01]  /*6650*/  LDC R9, c[0x0][0x658] ;  /* 0x00019600ff097b82 */ /* 0x000e220000000800 */
[----:B-1----:R-:W-:Y:S01]  /*6660*/  ISETP.NE.U32.AND P0, PT, R24, RZ, PT ;  /* 0x000000ff1800720c */ /* 0x002fe20003f05070 */
[----:B------:R-:W-:Y:S01]  /*6670*/  FMUL R7, R7, UR4 ;  /* 0x0000000407077c20 */ /* 0x000fe20008400000 */
[----:B------:R-:W-:-:S02]  /*6680*/  SHF.R.U32.HI R5, RZ, R22, R5 ;  /* 0x00000016ff057219 */ /* 0x000fc40000011605 */
[----:B------:R-:W-:-:S03]  /*6690*/  ISETP.NE.AND.EX P0, PT, R25, RZ, PT, P0 ;  /* 0x000000ff1900720c */ /* 0x000fc60003f05300 */
[----:B------:R-:W1:Y:S01]  /*66a0*/  LDC R20, c[0x0][0x148] ;  /* 0x00005200ff147b82 */ /* 0x000e620000000800 */
[----:B---3--:R-:W-:Y:S02]  /*66b0*/  IMAD R23, R13, R6, R4 ;  /* 0x000000060d177224 */ /* 0x008fe400078e0204 */
[----:B------:R-:W-:-:S05]  /*66c0*/  IMAD.MOV.U32 R6, RZ, RZ, 0x1 ;  /* 0x00000001ff067424 */ /* 0x000fca00078e00ff */
[----:B------:R-:W2:Y:S01]  /*66d0*/  LDC R21, c[0x0][0x600] ;  /* 0x00018000ff157b82 */ /* 0x000ea20000000800 */
[-CC-:B----4-:R-:W-:Y:S02]  /*66e0*/  SHF.R.U64 R13, R10, R14.reuse, R5.reuse ;  /* 0x0000000e0a0d7219 */ /* 0x190fe40000001205 */
[----:B------:R-:W-:Y:S02]  /*66f0*/  SHF.R.U32.HI R4, RZ, R14, R5 ;  /* 0x0000000eff047219 */ /* 0x000fe40000011605 */
[----:B------:R3:W4:Y:S03]  /*6700*/  F2I.U32.TRUNC.NTZ R14, R7 ;  /* 0x00000007000e7305 */ /* 0x000726000020f000 */
[----:B------:R-:W1:Y:S01]  /*6710*/  LDC R26, c[0x0][0x648] ;  /* 0x00019200ff1a7b82 */ /* 0x000e620000000800 */
[-C--:B0-----:R-:W-:Y:S02]  /*6720*/  SHF.R.U64 R15, R13, R9.reuse, R4 ;  /* 0x000000090d0f7219 */ /* 0x081fe40000001204 */
[----:B------:R-:W-:-:S02]  /*6730*/  SHF.L.U32 R8, R8, R9, RZ ;  /* 0x0000000908087219 */ /* 0x000fc400000006ff */
[-C--:B------:R-:W-:Y:S01]  /*6740*/  SHF.R.U32.HI R5, RZ, R9.reuse, R4 ;  /* 0x00000009ff057219 */ /* 0x080fe20000011604 */
[----:B------:R-:W-:Y:S01]  /*6750*/  IMAD.MOV.U32 R4, RZ, RZ, R15 ;  /* 0x000000ffff047224 */ /* 0x000fe200078e000f */
[----:B------:R-:W-:Y:S01]  /*6760*/  SHF.L.U32 R22, R6, R9, RZ ;  /* 0x0000000906167219 */ /* 0x000fe200000006ff */
[----:B------:R-:W0:Y:S01]  /*6770*/  LDC R27, c[0x0][0x638] ;  /* 0x00018e00ff1b7b82 */ /* 0x000e220000000800 */
[----:B------:R-:W-:-:S07]  /*6780*/  LOP3.LUT R28, RZ, R8, RZ, 0x33, !PT ;  /* 0x00000008ff1c7212 */ /* 0x000fce00078e33ff */
        /* <DEDUP_REMOVED lines=12> */
.L_x_159:
[----:B------:R-:W-:Y:S01]  /*6850*/  ISETP.NE.AND P0, PT, R2, 0x1, PT ;  /* 0x000000010200780c */ /* 0x000fe20003f05270 */
[----:B--2---:R-:W-:Y:S01]  /*6860*/  VIADD R7, R21, 0xffffffff ;  /* 0xffffffff15077836 */ /* 0x004fe20000000000 */
[----:B-1----:R-:W-:Y:S01]  /*6870*/  SHF.R.U64 R5, R4, R26, R5 ;  /* 0x0000001a04057219 */ /* 0x002fe20000001205 */
[----:B------:R-:W-:Y:S01]  /*6880*/  IMAD.MOV.U32 R8, RZ, RZ, R12 ;  /* 0x000000ffff087224 */ /* 0x000fe200078e000c */
[----:B------:R-:W-:Y:S02]  /*6890*/  IADD3 R14, -R14, RZ, RZ ;  /* 0x000000ff0e0e7210 */ /* 0x000fe40007ffe1ff */
[----:B------:R-:W-:Y:S01]  /*68a0*/  LOP3.LUT R4, R13, R28, RZ, 0xc0, !PT ;  /* 0x0000001c0d047212 */ /* 0x000fe200078ec0ff */
[----:B------:R-:W-:Y:S01]  /*68b0*/  IMAD.MOV R6, RZ, RZ, -R5 ;  /* 0x000000ffff067224 */ /* 0x000fe200078e0a05 */
[----:B------:R-:W-:-:S03]  /*68c0*/  LOP3.LUT R10, R10, R7, RZ, 0xc0, !PT ;  /* 0x000000070a0a7212 */ /* 0x000fc600078ec0ff */
[----:B------:R-:W-:Y:S02]  /*68d0*/  IMAD R4, R22, R5, R4 ;  /* 0x0000000516047224 */ /* 0x000fe400078e0204 */
[----:B------:R-:W-:Y:S02]  /*68e0*/  @P0 IMAD R23, R20, R14, R3 ;  /* 0x0000000e14170224 */ /* 0x000fe400078e0203 */
[----:B0-----:R-:W-:Y:S02]  /*68f0*/  IMAD R3, R6, R27, R15 ;  /* 0x0000001b06037224 */ /* 0x001fe400078e020f */
[----:B------:R-:W-:Y:S02]  /*6900*/  IMAD R7, R4, R29, R23 ;  /* 0x0000001d04077224 */ /* 0x000fe400078e0217 */
[----:B------:R-:W-:Y:S02]  /*6910*/  IMAD R4, R3, R21, R10 ;  /* 0x0000001503047224 */ /* 0x000fe400078e020a */
[----:B------:R-:W-:-:S03]  /*6920*/  IMAD.MOV.U32 R6, RZ, RZ, 0x1 ;  /* 0x00000001ff067424 */ /* 0x000fc600078e00ff */
[----:B------:R-:W-:Y:S02]  /*6930*/  SEL R9, R4, R7, !P0 ;  /* 0x0000000704097207 */ /* 0x000fe40004000000 */
[----:B------:R-:W-:-:S07]  /*6940*/  SEL R7, R7, R4, !P0 ;  /* 0x0000000407077207 */ /* 0x000fce0004000000 */
.L_x_157:
[----:B------:R-:W-:-:S08]  /*6950*/  NOP ;  /* 0x0000000000007918 */ /* 0x000fd00000000000 */
[----:B------:R-:W0:-:S00]  /*6960*/  USETMAXREG.DEALLOC.CTAPOOL 0x28 ;  /* 0x00000028000079c8 */ /* 0x000e0000080e0500 */
[----:B0-----:R-:W-:-:S13]  /*6970*/  ISETP.NE.AND P0, PT, R0, RZ, PT ;  /* 0x000000ff0000720c */ /* 0x001fda0003f05270 */
[----:B------:R-:W-:Y:S05]  /*6980*/  @P0 EXIT ;  /* 0x000000000000094d */ /* 0x000fea0003800000 */
[----:B------:R-:W-:Y:S01]  /*6990*/  LOP3.LUT P0, RZ, R6, 0xff, RZ, 0xc0, !PT ;  /* 0x000000ff06ff7812 */ /* 0x000fe2000780c0ff */
[----:B------:R-:W-:Y:S02]  /*69a0*/  IMAD.MOV.U32 R3, RZ, RZ, 0x1 ;  /* 0x00000001ff037424 */ /* 0x000fe400078e00ff */
[----:B------:R-:W-:-:S10]  /*69b0*/  IMAD.MOV.U32 R0, RZ, RZ, RZ ;  /* 0x000000ffff007224 */ /* 0x000fd400078e00ff */
[----:B------:R-:W-:Y:S05]  /*69c0*/  @!P0 BRA `(.L_x_160) ;  /* 0x0000000c00348947 */ /* 0x000fea0003800000 */
[----:B------:R-:W0:Y:S01]  /*69d0*/  LDC R0, c[0x0][0x28c] ;  /* 0x0000a300ff007b82 */ /* 0x000e220000000800 */
[----:B------:R-:W-:Y:S01]  /*69e0*/  ULDC UR5, c[0x0][0x600] ;  /* 0x0001800000057ab9 */ /* 0x000fe20000000800 */
[----:B------:R-:W-:Y:S01]  /*69f0*/  ULDC UR4, c[0x0][0xc] ;  /* 0x0000030000047ab9 */ /* 0x000fe20000000800 */
[----:B------:R-:W-:Y:S01]  /*6a00*/  UIADD3 UR16, UR5, -0x1, URZ ;  /* 0xffffffff05107890 */ /* 0x000fe2000fffe03f */
[C---:B------:R-:W-:Y:S01]  /*6a10*/  LOP3.LUT P2, RZ, R18.reuse, 0x7f, RZ, 0xc0, !PT ;  /* 0x0000007f12ff7812 */ /* 0x040fe2000784c0ff */
[----:B------:R-:W-:Y:S01]  /*6a20*/  ULDC UR6, c[0x0][0x658] ;  /* 0x0001960000067ab9 */ /* 0x000fe20000000800 */
[----:B------:R-:W-:Y:S01]  /*6a30*/  ULDC UR5, c[0x0][0x10] ;  /* 0x0000040000057ab9 */ /* 0x000fe20000000800 */
[----:B------:R-:W-:Y:S01]  /*6a40*/  UMOV UR7, 0xffffffff ;  /* 0xffffffff00077882 */ /* 0x000fe20000000000 */
[----:B------:R-:W-:Y:S01]  /*6a50*/  UMOV UR8, 0x1 ;  /* 0x0000000100087882 */ /* 0x000fe20000000000 */
[----:B------:R-:W-:Y:S01]  /*6a60*/  UIMAD.WIDE.U32 UR4, UR4, UR5, URZ ;  /* 0x00000005040472a5 */ /* 0x000fe2000f8e003f */
[----:B------:R-:W-:Y:S01]  /*6a70*/  LOP3.LUT P0, RZ, R18, 0x1f, RZ, 0xc0, !PT ;  /* 0x0000001f12ff7812 */ /* 0x000fe2000780c0ff */
[----:B------:R-:W-:Y:S01]  /*6a80*/  USHF.L.U32 UR7, UR7, UR6, URZ ;  /* 0x0000000607077299 */ /* 0x000fe2000800063f */
[----:B------:R-:W-:Y:S01]  /*6a90*/  BSSY B0, `(.L_x_160) ;  /* 0x00000c0000007945 */ /* 0x000fe20003800000 */
[----:B------:R-:W-:Y:S01]  /*6aa0*/  USHF.L.U32 UR18, UR8, UR6, URZ ;  /* 0x0000000608127299 */ /* 0x000fe2000800063f */
[----:B------:R-:W-:Y:S01]  /*6ab0*/  MOV R11, 0x1 ;  /* 0x00000001000b7802 */ /* 0x000fe20000000f00 */
[----:B------:R-:W-:Y:S01]  /*6ac0*/  ULOP3.LUT UR17, URZ, UR7, URZ, 0x33, !UPT ;  /* 0x000000073f117292 */ /* 0x000fe2000f8e333f */
[----:B------:R-:W-:Y:S01]  /*6ad0*/  LOP3.LUT R18, R19, 0x2, RZ, 0xfc, !PT ;  /* 0x0000000213127812 */ /* 0x000fe200078efcff */
[----:B------:R-:W-:Y:S01]  /*6ae0*/  ULDC UR6, c[0x0][0x14] ;  /* 0x0000050000067ab9 */ /* 0x000fe20000000800 */
[----:B------:R-:W-:Y:S01]  /*6af0*/  PLOP3.LUT P0, PT, P0, P2, PT, 0x8a, 0x0 ;  /* 0x000000000000781c */ /* 0x000fe20000705172 */
[----:B------:R-:W-:-:S02]  /*6b00*/  UIMAD.WIDE.U32 UR20, UR4, UR6, URZ ;  /* 0x00000006041472a5 */ /* 0x000fc4000f8e003f */
[----:B------:R-:W-:Y:S01]  /*6b10*/  UIMAD UR13, UR5, UR6, URZ ;  /* 0x00000006050d72a4 */ /* 0x000fe2000f8e023f */
[----:B------:R-:W-:Y:S01]  /*6b20*/  ULDC.64 UR22, c[0x0][0x198] ;  /* 0x0000660000167ab9 */ /* 0x000fe20000000a00 */
[----:B0-----:R-:W-:Y:S02]  /*6b30*/  VIADD R0, R0, 0x1f ;  /* 0x0000001f00007836 */ /* 0x001fe40000000000 */
[----:B------:R-:W-:-:S03]  /*6b40*/  UIADD3 UR13, UR21, UR13, URZ ;  /* 0x0000000d150d7290 */ /* 0x000fc6000fffe03f */
[----:B------:R-:W-:-:S04]  /*6b50*/  SHF.R.S32.HI R3, RZ, 0x1f, R0 ;  /* 0x0000001fff037819 */ /* 0x000fc80000011400 */
[----:B------:R-:W-:Y:S01]  /*6b60*/  LEA.HI R3, R3, R0, RZ, 0x5 ;  /* 0x0000000003037211 */ /* 0x000fe200078f28ff */
[----:B------:R-:W-:-:S03]  /*6b70*/  IMAD.MOV.U32 R0, RZ, RZ, RZ ;  /* 0x000000ffff007224 */ /* 0x000fc600078e00ff */
[----:B------:R-:W-:Y:S01]  /*6b80*/  SHF.R.S32.HI R13, RZ, 0x5, R3 ;  /* 0x00000005ff0d7819 */ /* 0x000fe20000011403 */
[----:B------:R-:W-:-:S04]  /*6b90*/  IMAD.MOV.U32 R3, RZ, RZ, 0x1 ;  /* 0x00000001ff037424 */ /* 0x000fc800078e00ff */
[----:B------:R-:W-:-:S07]  /*6ba0*/  VIADD R10, R13, 0x1 ;  /* 0x000000010d0a7836 */ /* 0x000fce0000000000 */
.L_x_172:
[----:B------:R-:W-:-:S03]  /*6bb0*/  UMOV UR4, 0xffffffff ;  /* 0xffffffff00047882 */ /* 0x000fc60000000000 */
[----:B------:R-:W-:Y:S05]  /*6bc0*/  BRA.DIV UR4, `(.L_x_161) ;  /* 0x0000000e04a07947 */ /* 0x000fea000b800000 */
[----:B------:R-:W-:-:S13]  /*6bd0*/  ELECT P6, URZ, PT ;  /* 0x00000000003f782f */ /* 0x000fda00038c0000 */
.L_x_183:
[----:B------:R-:W0:Y:S01]  /*6be0*/  LDC R4, c[0x0][0x28c] ;  /* 0x0000a300ff047b82 */ /* 0x000e220000000800 */
[----:B------:R-:W-:Y:S01]  /*6bf0*/  BSSY B1, `(.L_x_162) ;  /* 0x0000037000017945 */ /* 0x000fe20003800000 */
[----:B0-----:R-:W-:-:S13]  /*6c00*/  ISETP.LT.OR P6, PT, R4, 0x1, !P6 ;  /* 0x000000010400780c */ /* 0x001fda00077c1670 */
[----:B------:R-:W-:Y:S05]  /*6c10*/  @P6 BRA `(.L_x_163) ;  /* 0x0000000000d06947 */ /* 0x000fea0003800000 */
[----:B------:R-:W-:Y:S01]  /*6c20*/  IMAD.SHL.U32 R14, R9, 0x40, RZ ;  /* 0x00000040090e7824 */ /* 0x000fe200078e00ff */
[----:B------:R-:W-:Y:S01]  /*6c30*/  MOV R5, R3 ;  /* 0x0000000300057202 */ /* 0x000fe20000000f00 */
[----:B------:R-:W-:Y:S02]  /*6c40*/  IMAD.SHL.U32 R15, R7, 0x100, RZ ;  /* 0x00000100070f7824 */ /* 0x000fe400078e00ff */
[----:B------:R-:W-:Y:S02]  /*6c50*/  IMAD.MOV.U32 R20, RZ, RZ, RZ ;  /* 0x000000ffff147224 */ /* 0x000fe400078e00ff */
[----:B------:R-:W-:Y:S02]  /*6c60*/  IMAD.MOV.U32 R4, RZ, RZ, R10 ;  /* 0x000000ffff047224 */ /* 0x000fe400078e000a */
[----:B------:R-:W-:-:S07]  /*6c70*/  IMAD.MOV.U32 R6, RZ, RZ, R0 ;  /* 0x000000ffff067224 */ /* 0x000fce00078e0000 */
.L_x_167:
[----:B------:R-:W0:Y:S01]  /*6c80*/  S2R R12, SR_CgaCtaId ;  /* 0x00000000000c7919 */ /* 0x000e220000008800 */
[----:B------:R-:W-:Y:S01]  /*6c90*/  MOV R7, 0x400 ;  /* 0x0000040000077802 */ /* 0x000fe20000000f00 */
[----:B------:R-:W1:Y:S03]  /*6ca0*/  @!P2 LDC R9, c[0x0][0x500] ;  /* 0x00014000ff09ab82 */ /* 0x000e660000000800 */
[----:B0-----:R-:W-:Y:S02]  /*6cb0*/  LEA R21, R12, R7, 0x18 ;  /* 0x000000070c157211 */ /* 0x001fe400078ec0ff */
[----:B------:R-:W-:-:S03]  /*6cc0*/  SHF.L.U32 R7, R5, 0x1f, RZ ;  /* 0x0000001f05077819 */ /* 0x000fc600000006ff */
[----:B------:R-:W-:-:S04]  /*6cd0*/  IMAD R12, R6, 0x8, R21 ;  /* 0x00000008060c7824 */ /* 0x000fc800078e0215 */
[----:B------:R-:W0:Y:S02]  /*6ce0*/  SYNCS.PHASECHK.TRANS64.TRYWAIT P1, [R12+URZ+0x20], R7 ;  /* 0x000020070c0075a7 */ /* 0x000e24000802017f */
[----:B01----:R-:W-:Y:S05]  /*6cf0*/  @!P1 BRA `(.L_x_164) ;  /* 0x0000000c00749947 */ /* 0x003fea0003800000 */
.L_x_184:
[----:B0-----:R-:W-:Y:S01]  /*6d00*/  PRMT R7, R18, 0x9910, RZ ;  /* 0x0000991012077816 */ /* 0x001fe200000000ff */
[----:B------:R0:W-:Y:S03]  /*6d10*/  @!P2 SYNCS.ARRIVE.TRANS64 RZ, [R12+URZ], R9 ;  /* 0x000000090cffa9a7 */ /* 0x0001e6000800003f */
[----:B------:R-:W-:-:S13]  /*6d20*/  ISETP.NE.AND P1, PT, R7, 0x2, PT ;  /* 0x000000020700780c */ /* 0x000fda0003f25270 */
[----:B0-----:R-:W-:Y:S05]  /*6d30*/  @P1 BRA `(.L_x_165) ;  /* 0x0000000000041947 */ /* 0x001fea0003800000 */
[----:B------:R-:W-:Y:S01]  /*6d40*/  BPT.TRAP 0x1 ;  /* 0x000000040000795c */ /* 0x000fe20000300000 */
.L_x_165:
[----:B------:R-:W-:Y:S05]  /*6d50*/  @P0 BRA `(.L_x_166) ;  /* 0x0000000000040947 */ /* 0x000fea0003800000 */
[----:B------:R-:W-:Y:S01]  /*6d60*/  BPT.TRAP 0x1 ;  /* 0x000000040000795c */ /* 0x000fe20000300000 */
.L_x_166:
[--C-:B------:R-:W-:Y:S01]  /*6d70*/  IMAD R7, R6, 0x8000, R21.reuse ;  /* 0x0000800006077824 */ /* 0x100fe200078e0215 */
[----:B------:R-:W-:Y:S01]  /*6d80*/  R2UR UR9, R12 ;  /* 0x000000000c0972ca */ /* 0x000fe200000e0000 */
[----:B------:R-:W-:Y:S01]  /*6d90*/  IMAD R21, R6, 0x2000, R21 ;  /* 0x0000200006157824 */ /* 0x000fe200078e0215 */
[----:B------:R-:W-:Y:S01]  /*6da0*/  UIADD3 UR4, UP0, UR22, 0xf0, URZ ;  /* 0x000000f016047890 */ /* 0x000fe2000ff1e03f */
[----:B------:R-:W-:Y:S01]  /*6db0*/  VIADD R4, R4, 0xffffffff ;  /* 0xffffffff04047836 */ /* 0x000fe20000000000 */
[----:B------:R-:W-:Y:S01]  /*6dc0*/  R2UR UR5, R7 ;  /* 0x00000000070572ca */ /* 0x000fe200000e0000 */
[----:B------:R-:W-:Y:S01]  /*6dd0*/  UIADD3 UR24, UP1, UR22, 0x1f0, URZ ;  /* 0x000001f016187890 */ /* 0x000fe2000ff3e03f */
[----:B------:R-:W-:Y:S01]  /*6de0*/  R2UR UR8, R21 ;  /* 0x00000000150872ca */ /* 0x000fe200000e0000 */
[----:B------:R-:W-:Y:S01]  /*6df0*/  VIADD R6, R6, 0x1 ;  /* 0x0000000106067836 */ /* 0x000fe20000000000 */
[----:B------:R-:W-:Y:S01]  /*6e00*/  R2UR UR11, R15 ;  /* 0x000000000f0b72ca */ /* 0x000fe200000e0000 */
[----:B------:R-:W-:Y:S01]  /*6e10*/  UIADD3.X UR25, URZ, UR23, URZ, UP1, !UPT ;  /* 0x000000173f197290 */ /* 0x000fe20008ffe43f */
[----:B------:R-:W-:Y:S01]  /*6e20*/  R2UR UR10, R20 ;  /* 0x00000000140a72ca */ /* 0x000fe200000e0000 */
[----:B------:R-:W-:Y:S01]  /*6e30*/  UMOV UR6, 0x0 ;  /* 0x0000000000067882 */ /* 0x000fe20000000000 */
[----:B------:R-:W-:Y:S01]  /*6e40*/  R2UR UR12, R8 ;  /* 0x00000000080c72ca */ /* 0x000fe200000e0000 */
[----:B------:R-:W-:Y:S01]  /*6e50*/  UMOV UR7, 0x10000000 ;  /* 0x1000000000077882 */ /* 0x000fe20000000000 */
[----:B------:R-:W-:Y:S01]  /*6e60*/  R2UR UR19, R14 ;  /* 0x000000000e1372ca */ /* 0x000fe200000e0000 */
[----:B------:R-:W-:Y:S01]  /*6e70*/  VIADD R20, R20, 0x20 ;  /* 0x0000002014147836 */ /* 0x000fe20000000000 */
[----:B------:R-:W-:Y:S01]  /*6e80*/  ISETP.GT.AND P3, PT, R4, 0x1, PT ;  /* 0x000000010400780c */ /* 0x000fe20003f64270 */
[----:B------:R-:W-:Y:S01]  /*6e90*/  UIADD3 UR14, UR5, 0x100, URZ ;  /* 0x00000100050e7890 */ /* 0x000fe2000fffe03f */
[----:B------:R-:W-:Y:S01]  /*6ea0*/  ISETP.NE.AND P1, PT, R6, 0x4, PT ;  /* 0x000000040600780c */ /* 0x000fe20003f25270 */
[----:B------:R-:W-:-:S02]  /*6eb0*/  UIADD3.X UR5, URZ, UR23, URZ, UP0, !UPT ;  /* 0x000000173f057290 */ /* 0x000fc400087fe43f */
[----:B------:R-:W-:Y:S01]  /*6ec0*/  UIADD3 UR15, UR8, 0x20100, URZ ;  /* 0x00020100080f7890 */ /* 0x000fe2000fffe03f */
[----:B------:R-:W-:Y:S02]  /*6ed0*/  SEL R12, RZ, 0x1, P1 ;  /* 0x00000001ff0c7807 */ /* 0x000fe40000800000 */
[----:B------:R-:W-:Y:S01]  /*6ee0*/  UMOV UR8, UR14 ;  /* 0x0000000e00087c82 */ /* 0x000fe20008000000 */
[----:B------:R-:W-:Y:S02]  /*6ef0*/  SEL R6, R6, RZ, P1 ;  /* 0x000000ff06067207 */ /* 0x000fe40000800000 */
[----:B------:R-:W-:Y:S01]  /*6f00*/  LOP3.LUT R5, R5, R12, RZ, 0x3c, !PT ;  /* 0x0000000c05057212 */ /* 0x000fe200078e3cff */
[----:B------:R0:W-:Y:S02]  /*6f10*/  UTMALDG.3D [UR8], [UR4], desc[UR6] ;  /* 0x00000608040075b4 */ /* 0x0001e40008011000 */
[----:B0-----:R-:W-:Y:S01]  /*6f20*/  UMOV UR8, UR15 ;  /* 0x0000000f00087c82 */ /* 0x001fe20008000000 */
[----:B------:R-:W-:-:S02]  /*6f30*/  UMOV UR11, UR19 ;  /* 0x00000013000b7c82 */ /* 0x000fc40008000000 */
[----:B------:R0:W-:Y:S02]  /*6f40*/  UTMALDG.3D [UR8], [UR24], desc[UR6] ;  /* 0x00000608180075b4 */ /* 0x0001e40008011000 */
[----:B0-----:R-:W-:Y:S05]  /*6f50*/  @P3 BRA `(.L_x_167) ;  /* 0xfffffffc00483947 */ /* 0x001fea000383ffff */
.L_x_163:
[----:B------:R-:W-:Y:S05]  /*6f60*/  BSYNC B1 ;  /* 0x0000000000017941 */ /* 0x000fea0003800000 */
.L_x_162:
[----:B------:R-:W-:Y:S01]  /*6f70*/  LOP3.LUT P3, RZ, R11, 0xff, RZ, 0xc0, !PT ;  /* 0x000000ff0bff7812 */ /* 0x000fe2000786c0ff */
[----:B------:R-:W-:Y:S01]  /*6f80*/  ULDC.64 UR4, c[0x0][0x650] ;  /* 0x0001940000047ab9 */ /* 0x000fe20000000a00 */
[----:B------:R-:W-:Y:S01]  /*6f90*/  IADD3 R0, R13, R0, RZ ;  /* 0x000000000d007210 */ /* 0x000fe20007ffe0ff */
[----:B------:R-:W-:Y:S01]  /*6fa0*/  BSSY B1, `(.L_x_168) ;  /* 0x000006c000017945 */ /* 0x000fe20003800000 */
[----:B------:R-:W-:Y:S01]  /*6fb0*/  IADD3 R16, P4, R16, UR20, RZ ;  /* 0x0000001410107c10 */ /* 0x000fe2000ff9e0ff */
[----:B------:R-:W-:Y:S01]  /*6fc0*/  IMAD.MOV.U32 R7, RZ, RZ, -0x1 ;  /* 0xffffffffff077424 */ /* 0x000fe200078e00ff */
[----:B------:R-:W-:Y:S01]  /*6fd0*/  SHF.R.U32.HI R4, RZ, 0x2, R0 ;  /* 0x00000002ff047819 */ /* 0x000fe20000011600 */
[----:B------:R-:W-:Y:S01]  /*6fe0*/  IMAD.MOV.U32 R9, RZ, RZ, -0x1 ;  /* 0xffffffffff097424 */ /* 0x000fe200078e00ff */
[----:B------:R-:W-:Y:S01]  /*6ff0*/  ISETP.GT.U32.AND P1, PT, R0, 0x3, PT ;  /* 0x000000030000780c */ /* 0x000fe20003f24070 */
[----:B------:R-:W-:Y:S01]  /*7000*/  IMAD.MOV.U32 R8, RZ, RZ, -0x1 ;  /* 0xffffffffff087424 */ /* 0x000fe200078e00ff */
[----:B------:R-:W-:-:S02]  /*7010*/  LOP3.LUT R4, R4, 0x1, RZ, 0xc0, !PT ;  /* 0x0000000104047812 */ /* 0x000fc400078ec0ff */
[----:B------:R-:W-:Y:S01]  /*7020*/  ISETP.LT.U32.AND P1, PT, R13, 0x4, P1 ;  /* 0x000000040d00780c */ /* 0x000fe20000f21070 */
[----:B------:R-:W0:Y:S01]  /*7030*/  @P3 S2R R6, SR_CgaCtaId ;  /* 0x0000000000063919 */ /* 0x000e220000008800 */
[----:B------:R-:W-:Y:S02]  /*7040*/  @P3 MOV R5, 0x400 ;  /* 0x0000040000053802 */ /* 0x000fe40000000f00 */
[----:B------:R-:W-:Y:S02]  /*7050*/  IADD3.X R17, R17, UR13, RZ, P4, !PT ;  /* 0x0000000d11117c10 */ /* 0x000fe4000a7fe4ff */
[----:B------:R-:W-:Y:S02]  /*7060*/  ISETP.GE.U32.AND P4, PT, R16, UR4, PT ;  /* 0x0000000410007c0c */ /* 0x000fe4000bf86070 */
[----:B------:R-:W-:Y:S02]  /*7070*/  LOP3.LUT R0, R0, 0x3, RZ, 0xc0, !PT ;  /* 0x0000000300007812 */ /* 0x000fe400078ec0ff */
[----:B------:R-:W-:-:S02]  /*7080*/  PRMT R11, RZ, 0x7610, R11 ;  /* 0x00007610ff0b7816 */ /* 0x000fc4000000000b */
[----:B0-----:R-:W-:-:S04]  /*7090*/  @P3 LEA R5, R6, R5, 0x18 ;  /* 0x0000000506053211 */ /* 0x001fc800078ec0ff */
[----:B------:R0:W-:Y:S01]  /*70a0*/  @P3 SYNCS.ARRIVE.TRANS64.A1T0 RZ, [R5+URZ+0x58], RZ ;  /* 0x000058ff05ff39a7 */ /* 0x0001e2000810003f */
[----:B------:R-:W-:Y:S02]  /*70b0*/  ISETP.NE.U32.AND P3, PT, R4, 0x1, PT ;  /* 0x000000010400780c */ /* 0x000fe40003f65070 */
[----:B------:R-:W-:Y:S02]  /*70c0*/  SEL R4, RZ, 0x1, !P1 ;  /* 0x00000001ff047807 */ /* 0x000fe40004800000 */
[----:B------:R-:W-:Y:S02]  /*70d0*/  ISETP.GE.U32.AND.EX P1, PT, R17, UR5, PT, P4 ;  /* 0x0000000511007c0c */ /* 0x000fe4000bf26140 */
[----:B------:R-:W-:-:S04]  /*70e0*/  ISETP.GT.U32.AND P3, PT, R13, 0x3, !P3 ;  /* 0x000000030d00780c */ /* 0x000fc80005f64070 */
[----:B0-----:R-:W-:-:S04]  /*70f0*/  SEL R5, RZ, 0x1, !P3 ;  /* 0x00000001ff057807 */ /* 0x001fc80005800000 */
[--C-:B------:R-:W-:Y:S02]  /*7100*/  LOP3.LUT R3, R5, R3, R4.reuse, 0x96, !PT ;  /* 0x0000000305037212 */ /* 0x100fe400078e9604 */
[----:B------:R-:W-:Y:S01]  /*7110*/  PRMT R4, RZ, 0x7610, R4 ;  /* 0x00007610ff047816 */ /* 0x000fe20000000004 */
[----:B------:R-:W-:Y:S06]  /*7120*/  @P1 BRA `(.L_x_169) ;  /* 0x00000004004c1947 */ /* 0x000fec0003800000 */
[----:B------:R-:W-:Y:S01]  /*7130*/  ULDC.64 UR4, c[0x0][0x628] ;  /* 0x00018a0000047ab9 */ /* 0x000fe20000000a00 */
[----:B------:R-:W0:Y:S01]  /*7140*/  S2R R14, SR_CTAID.X ;  /* 0x00000000000e7919 */ /* 0x000e220000002500 */
[----:B------:R-:W-:Y:S01]  /*7150*/  ISETP.NE.U32.AND P1, PT, RZ, UR4, PT ;  /* 0x00000004ff007c0c */ /* 0x000fe2000bf25070 */
[----:B------:R-:W-:Y:S01]  /*7160*/  ULDC UR7, c[0x0][0x630] ;  /* 0x00018c0000077ab9 */ /* 0x000fe20000000800 */
[----:B------:R-:W-:Y:S01]  /*7170*/  IMAD.MOV.U32 R4, RZ, RZ, R16 ;  /* 0x000000ffff047224 */ /* 0x000fe200078e0010 */
[----:B------:R-:W1:Y:S01]  /*7180*/  S2R R12, SR_CTAID.Y ;  /* 0x00000000000c7919 */ /* 0x000e620000002600 */
[----:B------:R-:W-:Y:S01]  /*7190*/  ISETP.NE.AND.EX P1, PT, RZ, UR5, PT, P1 ;  /* 0x00000005ff007c0c */ /* 0x000fe2000bf25310 */
[----:B------:R-:W-:-:S12]  /*71a0*/  IMAD.MOV.U32 R5, RZ, RZ, R17 ;  /* 0x000000ffff057224 */ /* 0x000fd800078e0011 */
[----:B------:R-:W-:Y:S05]  /*71b0*/  @!P1 BRA `(.L_x_170) ;  /* 0x0000000000289947 */ /* 0x000fea0003800000 */
[----:B------:R-:W-:Y:S02]  /*71c0*/  ULDC UR6, c[0x0][0x634] ;  /* 0x00018d0000067ab9 */ /* 0x000fe40000000800 */
[----:B------:R-:W-:-:S05]  /*71d0*/  IADD3 R9, P1, R16, UR6, RZ ;  /* 0x0000000610097c10 */ /* 0x000fca000ff3e0ff */
[----:B------:R-:W-:-:S04]  /*71e0*/  IMAD.X R15, RZ, RZ, R17, P1 ;  /* 0x000000ffff0f7224 */ /* 0x000fc800008e0611 */
[----:B------:R-:W-:-:S04]  /*71f0*/  IMAD.WIDE.U32 R6, R15, UR4, RZ ;  /* 0x000000040f067c25 */ /* 0x000fc8000f8e00ff */
[----:B------:R-:W-:-:S04]  /*7200*/  IMAD.WIDE.U32 R6, P1, R9, UR5, R6 ;  /* 0x0000000509067c25 */ /* 0x000fc8000f820006 */
[----:B------:R-:W-:Y:S01]  /*7210*/  IMAD.WIDE.U32 R8, R9, UR4, RZ ;  /* 0x0000000409087c25 */ /* 0x000fe2000f8e00ff */
[----:B------:R-:W-:-:S03]  /*7220*/  MOV R4, R7 ;  /* 0x0000000700047202 */ /* 0x000fc60000000f00 */
[----:B------:R-:W-:Y:S01]  /*7230*/  IMAD.X R5, RZ, RZ, RZ, P1 ;  /* 0x000000ffff057224 */ /* 0x000fe200008e06ff */
[----:B------:R-:W-:-:S05]  /*7240*/  IADD3 RZ, P1, R9, R6, RZ ;  /* 0x0000000609ff7210 */ /* 0x000fca0007f3e0ff */
[----:B------:R-:W-:-:S08]  /*7250*/  IMAD.WIDE.U32.X R4, R15, UR5, R4, P1 ;  /* 0x000000050f047c25 */ /* 0x000fd000088e0404 */
.L_x_170:
[--C-:B------:R-:W-:Y:S01]  /*7260*/  SHF.R.U64 R8, R4, UR7, R5.reuse ;  /* 0x0000000704087c19 */ /* 0x100fe20008001205 */
[----:B------:R-:W-:Y:S01]  /*7270*/  ULDC.64 UR4, c[0x0][0x620] ;  /* 0x0001880000047ab9 */ /* 0x000fe20000000a00 */
[----:B------:R-:W-:Y:S01]  /*7280*/  SHF.R.U32.HI R4, RZ, UR7, R5 ;  /* 0x00000007ff047c19 */ /* 0x000fe20008011605 */
[----:B------:R-:W2:Y:S01]  /*7290*/  LDC R25, c[0x0][0x144] ;  /* 0x00005100ff197b82 */ /* 0x000ea20000000800 */
[----:B------:R-:W-:Y:S01]  /*72a0*/  IADD3 R7, P1, RZ, -R8, RZ ;  /* 0x80000008ff077210 */ /* 0x000fe20007f3e0ff */
[----:B------:R-:W-:Y:S01]  /*72b0*/  ULDC.64 UR8, c[0x0][0x640] ;  /* 0x0001900000087ab9 */ /* 0x000fe20000000a00 */
[----:B0-----:R-:W-:Y:S01]  /*72c0*/  I2FP.F32.U32 R9, R14 ;  /* 0x0000000e00097245 */ /* 0x001fe20000201000 */
[----:B------:R-:W-:Y:S02]  /*72d0*/  ULDC UR6, c[0x0][0x608] ;  /* 0x0001820000067ab9 */ /* 0x000fe40000000800 */
[----:B------:R-:W-:Y:S01]  /*72e0*/  IMAD.X R4, RZ, RZ, ~R4, P1 ;  /* 0x000000ffff047224 */ /* 0x000fe200008e0e04 */
[----:B------:R-:W-:Y:S01]  /*72f0*/  ISETP.NE.U32.AND P1, PT, RZ, UR8, PT ;  /* 0x00000008ff007c0c */ /* 0x000fe2000bf25070 */
[----:B------:R-:W0:Y:S02]  /*7300*/  LDC R21, c[0x0][0x148] ;  /* 0x00005200ff157b82 */ /* 0x000e240000000800 */
[----:B------:R-:W-:Y:S01]  /*7310*/  IMAD R6, R4, UR4, RZ ;  /* 0x0000000404067c24 */ /* 0x000fe2000f8e02ff */
[----:B------:R-:W-:Y:S01]  /*7320*/  ISETP.NE.AND.EX P1, PT, RZ, UR9, PT, P1 ;  /* 0x00000009ff007c0c */ /* 0x000fe2000bf25310 */
[----:B------:R-:W-:Y:S01]  /*7330*/  IMAD.WIDE.U32 R4, R7, UR4, R16 ;  /* 0x0000000407047c25 */ /* 0x000fe2000f8e0010 */
[----:B------:R-:W-:-:S03]  /*7340*/  ULDC UR4, c[0x0][0x150] ;  /* 0x0000540000047ab9 */ /* 0x000fc60000000800 */
[----:B------:R-:W-:Y:S02]  /*7350*/  IMAD R7, R7, UR5, R6 ;  /* 0x0000000507077c24 */ /* 0x000fe4000f8e0206 */
[----:B------:R-:W-:Y:S01]  /*7360*/  FMUL R6, R9, UR4 ;  /* 0x0000000409067c20 */ /* 0x000fe20008400000 */
[----:B------:R-:W-:Y:S01]  /*7370*/  ULDC UR4, c[0x0][0x618] ;  /* 0x0001860000047ab9 */ /* 0x000fe20000000800 */
[----:B------:R-:W-:Y:S01]  /*7380*/  ULDC UR5, c[0x0][0x154] ;  /* 0x0000550000057ab9 */ /* 0x000fe20000000800 */
[----:B------:R-:W-:-:S03]  /*7390*/  IMAD.IADD R5, R5, 0x1, R7 ;  /* 0x0000000105057824 */ /* 0x000fc600078e0207 */
[----:B------:R-:W3:Y:S02]  /*73a0*/  F2I.U32.TRUNC.NTZ R6, R6 ;  /* 0x0000000600067305 */ /* 0x000ee4000020f000 */
[----:B------:R-:W-:Y:S02]  /*73b0*/  SHF.R.U64 R9, R4, UR4, R5 ;  /* 0x0000000404097c19 */ /* 0x000fe40008001205 */
[----:B-1----:R-:W-:-:S05]  /*73c0*/  I2FP.F32.U32 R4, R12 ;  /* 0x0000000c00047245 */ /* 0x002fca0000201000 */
[----:B------:R-:W-:Y:S01]  /*73d0*/  FMUL R22, R4, UR5 ;  /* 0x0000000504167c20 */ /* 0x000fe20008400000 */
[----:B------:R-:W-:Y:S01]  /*73e0*/  SHF.R.U32.HI R4, RZ, UR4, R5 ;  /* 0x00000004ff047c19 */ /* 0x000fe20008011605 */
[----:B------:R-:W-:-:S03]  /*73f0*/  ULDC UR4, c[0x0][0x658] ;  /* 0x0001960000047ab9 */ /* 0x000fc60000000800 */
[--C-:B------:R-:W-:Y:S01]  /*7400*/  SHF.R.U64 R20, R9, UR6, R4.reuse ;  /* 0x0000000609147c19 */ /* 0x100fe20008001204 */
[----:B------:R-:W1:Y:S01]  /*7410*/  F2I.U32.TRUNC.NTZ R22, R22 ;  /* 0x0000001600167305 */ /* 0x000e62000020f000 */
[----:B------:R-:W-:Y:S01]  /*7420*/  SHF.R.U32.HI R5, RZ, UR6, R4 ;  /* 0x00000006ff057c19 */ /* 0x000fe20008011604 */
[----:B---3--:R-:W-:-:S03]  /*7430*/  IMAD.MOV R6, RZ, RZ, -R6 ;  /* 0x000000ffff067224 */ /* 0x008fc600078e0a06 */
[--C-:B------:R-:W-:Y:S01]  /*7440*/  SHF.R.U64 R15, R20, UR4, R5.reuse ;  /* 0x00000004140f7c19 */ /* 0x100fe20008001205 */
[----:B--2---:R-:W-:Y:S01]  /*7450*/  IMAD R14, R25, R6, R14 ;  /* 0x00000006190e7224 */ /* 0x004fe200078e020e */
[----:B------:R-:W-:-:S03]  /*7460*/  SHF.R.U32.HI R23, RZ, UR4, R5 ;  /* 0x00000004ff177c19 */ /* 0x000fc60008011605 */
[----:B------:R-:W-:Y:S02]  /*7470*/  IMAD.MOV.U32 R4, RZ, RZ, R15 ;  /* 0x000000ffff047224 */ /* 0x000fe400078e000f */
[----:B------:R-:W-:Y:S01]  /*7480*/  IMAD.MOV.U32 R5, RZ, RZ, R23 ;  /* 0x000000ffff057224 */ /* 0x000fe200078e0017 */
[----:B-1----:R-:W-:Y:S06]  /*7490*/  @!P1 BRA `(.L_x_171) ;  /* 0x0000000000289947 */ /* 0x002fec0003800000 */
[----:B------:R-:W-:Y:S02]  /*74a0*/  ULDC UR4, c[0x0][0x64c] ;  /* 0x0001930000047ab9 */ /* 0x000fe40000000800 */
[----:B------:R-:W-:-:S05]  /*74b0*/  IADD3 R5, P1, R15, UR4, RZ ;  /* 0x000000040f057c10 */ /* 0x000fca000ff3e0ff */
[----:B------:R-:W-:-:S04]  /*74c0*/  IMAD.X R23, RZ, RZ, R23, P1 ;  /* 0x000000ffff177224 */ /* 0x000fc800008e0617 */
[----:B------:R-:W-:-:S04]  /*74d0*/  IMAD.WIDE.U32 R6, R23, UR8, RZ ;  /* 0x0000000817067c25 */ /* 0x000fc8000f8e00ff */
[----:B------:R-:W-:-:S04]  /*74e0*/  IMAD.WIDE.U32 R6, P1, R5, UR9, R6 ;  /* 0x0000000905067c25 */ /* 0x000fc8000f820006 */
[----:B------:R-:W-:Y:S01]  /*74f0*/  IMAD.WIDE.U32 R4, R5, UR8, RZ ;  /* 0x0000000805047c25 */ /* 0x000fe2000f8e00ff */
[----:B------:R-:W-:-:S04]  /*7500*/  MOV R4, R7 ;  /* 0x0000000700047202 */ /* 0x000fc80000000f00 */
[----:B------:R-:W-:Y:S01]  /*7510*/  IADD3 RZ, P3, R5, R6, RZ ;  /* 0x0000000605ff7210 */ /* 0x000fe20007f7e0ff */
[----:B------:R-:W-:-:S04]  /*7520*/  IMAD.X R5, RZ, RZ, RZ, P1 ;  /* 0x000000ffff057224 */ /* 0x000fc800008e06ff */
[----:B------:R-:W-:-:S08]  /*7530*/  IMAD.WIDE.U32.X R4, R23, UR9, R4, P3 ;  /* 0x0000000917047c25 */ /* 0x000fd000098e0404 */
.L_x_171:
[----:B------:R-:W-:Y:S01]  /*7540*/  ISETP.NE.AND P1, PT, R2, 0x1, PT ;  /* 0x000000010200780c */ /* 0x000fe20003f25270 */
[----:B------:R-:W-:Y:S01]  /*7550*/  ULDC UR4, c[0x0][0x648] ;  /* 0x0001920000047ab9 */ /* 0x000fe20000000800 */
[----:B------:R-:W-:Y:S01]  /*7560*/  LOP3.LUT R20, R20, UR17, RZ, 0xc0, !PT ;  /* 0x0000001114147c12 */ /* 0x000fe2000f8ec0ff */
[----:B------:R-:W-:Y:S01]  /*7570*/  IMAD.MOV R22, RZ, RZ, -R22 ;  /* 0x000000ffff167224 */ /* 0x000fe200078e0a16 */
[----:B------:R-:W-:Y:S01]  /*7580*/  SHF.R.U64 R5, R4, UR4, R5 ;  /* 0x0000000404057c19 */ /* 0x000fe20008001205 */
[----:B------:R-:W-:Y:S01]  /*7590*/  ULDC UR4, c[0x0][0x638] ;  /* 0x00018e0000047ab9 */ /* 0x000fe20000000800 */
[----:B------:R-:W-:Y:S01]  /*75a0*/  LOP3.LUT R6, R9, UR16, RZ, 0xc0, !PT ;  /* 0x0000001009067c12 */ /* 0x000fe2000f8ec0ff */
[----:B------:R-:W-:Y:S02]  /*75b0*/  ULDC UR5, c[0x0][0x610] ;  /* 0x0001840000057ab9 */ /* 0x000fe40000000800 */
[----:B------:R-:W-:Y:S02]  /*75c0*/  IMAD.MOV R4, RZ, RZ, -R5 ;  /* 0x000000ffff047224 */ /* 0x000fe400078e0a05 */
[----:B------:R-:W-:-:S02]  /*75d0*/  IMAD R5, R5, UR18, R20 ;  /* 0x0000001205057c24 */ /* 0x000fc4000f8e0214 */
[----:B0-----:R-:W-:Y:S02]  /*75e0*/  @P1 IMAD R14, R21, R22, R12 ;  /* 0x00000016150e1224 */ /* 0x001fe400078e020c */
[----:B------:R-:W-:Y:S01]  /*75f0*/  IMAD R15, R4, UR4, R15 ;  /* 0x00000004040f7c24 */ /* 0x000fe2000f8e020f */
[----:B------:R-:W-:Y:S01]  /*7600*/  ULDC UR4, c[0x0][0x600] ;  /* 0x0001800000047ab9 */ /* 0x000fe20000000800 */
[----:B------:R-:W-:Y:S02]  /*7610*/  IMAD R14, R5, UR5, R14 ;  /* 0x00000005050e7c24 */ /* 0x000fe4000f8e020e */
[----:B------:R-:W-:Y:S02]  /*7620*/  IMAD R15, R15, UR4, R6 ;  /* 0x000000040f0f7c24 */ /* 0x000fe4000f8e0206 */
[----:B------:R-:W-:-:S03]  /*7630*/  IMAD.MOV.U32 R4, RZ, RZ, 0x1 ;  /* 0x00000001ff047424 */ /* 0x000fc600078e00ff */
[----:B------:R-:W-:Y:S02]  /*7640*/  SEL R9, R15, R14, !P1 ;  /* 0x0000000e0f097207 */ /* 0x000fe40004800000 */
[----:B------:R-:W-:-:S07]  /*7650*/  SEL R7, R14, R15, !P1 ;  /* 0x0000000f0e077207 */ /* 0x000fce0004800000 */
.L_x_169:
[----:B------:R-:W-:Y:S05]  /*7660*/  BSYNC B1 ;  /* 0x0000000000017941 */ /* 0x000fea0003800000 */
.L_x_168:
[----:B------:R-:W-:-:S13]  /*7670*/  LOP3.LUT P1, RZ, R4, 0xff, RZ, 0xc0, !PT ;  /* 0x000000ff04ff7812 */ /* 0x000fda000782c0ff */
[----:B------:R-:W-:Y:S05]  /*7680*/  @P1 BRA `(.L_x_172) ;  /* 0xfffffff400481947 */ /* 0x000fea000383ffff */
[----:B------:R-:W-:Y:S05]  /*7690*/  BSYNC B0 ;  /* 0x0000000000007941 */ /* 0x000fea0003800000 */
.L_x_160:
[----:B------:R-:W-:-:S03]  /*76a0*/  UMOV UR4, 0xffffffff ;  /* 0xffffffff00047882 */ /* 0x000fc60000000000 */
[----:B------:R-:W-:Y:S05]  /*76b0*/  BRA.DIV UR4, `(.L_x_173) ;  /* 0x0000000604187947 */ /* 0x000fea000b800000 */
[----:B------:R-:W-:-:S13]  /*76c0*/  ELECT P6, URZ, PT ;  /* 0x00000000003f782f */ /* 0x000fda00038c0000 */
.L_x_187:
[----:B------:R-:W-:Y:S04]  /*76d0*/  BSSY B0, `(.L_x_174) ;  /* 0x000002b000007945 */ /* 0x000fe80003800000 */
[----:B------:R-:W-:Y:S05]  /*76e0*/  @!P6 BRA `(.L_x_175) ;  /* 0x0000000000a4e947 */ /* 0x000fea0003800000 */
[----:B------:R-:W-:-:S04]  /*76f0*/  LOP3.LUT R19, R19, 0x2, RZ, 0xfc, !PT ;  /* 0x0000000213137812 */ /* 0x000fc800078efcff */
[----:B------:R-:W-:-:S13]  /*7700*/  ISETP.NE.AND P0, PT, R19, 0x3, PT ;  /* 0x000000031300780c */ /* 0x000fda0003f05270 */
[----:B------:R-:W-:Y:S05]  /*7710*/  @!P0 BRA `(.L_x_176) ;  /* 0x0000000000048947 */ /* 0x000fea0003800000 */
[----:B------:R-:W-:Y:S01]  /*7720*/  BPT.TRAP 0x1 ;  /* 0x000000040000795c */ /* 0x000fe20000300000 */
.L_x_176:
[----:B------:R-:W0:Y:S01]  /*7730*/  S2R R5, SR_CgaCtaId ;  /* 0x0000000000057919 */ /* 0x000e220000008800 */
[----:B------:R-:W-:Y:S02]  /*7740*/  MOV R2, 0x400 ;  /* 0x0000040000027802 */ /* 0x000fe40000000f00 */
[----:B------:R-:W-:Y:S02]  /*7750*/  SHF.L.U32 R4, R3, 0x1f, RZ ;  /* 0x0000001f03047819 */ /* 0x000fe400000006ff */
[----:B0-----:R-:W-:-:S05]  /*7760*/  LEA R5, R5, R2, 0x18 ;  /* 0x0000000205057211 */ /* 0x001fca00078ec0ff */
[----:B------:R-:W-:-:S04]  /*7770*/  VIADD R5, R5, 0x20 ;  /* 0x0000002005057836 */ /* 0x000fc80000000000 */
[C---:B------:R-:W-:Y:S02]  /*7780*/  IMAD R7, R0.reuse, 0x8, R5 ;  /* 0x0000000800077824 */ /* 0x040fe400078e0205 */
[----:B------:R-:W-:Y:S02]  /*7790*/  VIADD R0, R0, 0x1 ;  /* 0x0000000100007836 */ /* 0x000fe40000000000 */
[----:B------:R-:W0:Y:S03]  /*77a0*/  SYNCS.PHASECHK.TRANS64.TRYWAIT P0, [R7+URZ], R4 ;  /* 0x00000004070075a7 */ /* 0x000e26000800017f */
[----:B------:R-:W-:-:S04]  /*77b0*/  ISETP.NE.AND P1, PT, R0, 0x4, PT ;  /* 0x000000040000780c */ /* 0x000fc80003f25270 */
[----:B------:R-:W-:Y:S02]  /*77c0*/  SEL R2, RZ, 0x1, P1 ;  /* 0x00000001ff027807 */ /* 0x000fe40000800000 */
[----:B------:R-:W-:Y:S02]  /*77d0*/  SEL R0, R0, RZ, P1 ;  /* 0x000000ff00007207 */ /* 0x000fe40000800000 */
[----:B------:R-:W-:-:S03]  /*77e0*/  LOP3.LUT R9, R3, R2, RZ, 0x3c, !PT ;  /* 0x0000000203097212 */ /* 0x000fc600078e3cff */
[----:B------:R-:W-:Y:S01]  /*77f0*/  IMAD R6, R0, 0x8, R5 ;  /* 0x0000000800067824 */ /* 0x000fe200078e0205 */
[----:B------:R-:W-:Y:S01]  /*7800*/  SHF.L.U32 R3, R9, 0x1f, RZ ;  /* 0x0000001f09037819 */ /* 0x000fe200000006ff */
[----:B0-----:R-:W-:Y:S06]  /*7810*/  @!P0 BRA `(.L_x_177) ;  /* 0x0000000000e08947 */ /* 0x001fec0003800000 */
.L_x_188:
[----:B------:R-:W1:Y:S01]  /*7820*/  SYNCS.PHASECHK.TRANS64.TRYWAIT P0, [R6+URZ], R3 ;  /* 0x00000003060075a7 */ /* 0x000e62000800017f */
[----:B------:R-:W-:-:S04]  /*7830*/  IADD3 R0, R0, 0x1, RZ ;  /* 0x0000000100007810 */ /* 0x000fc80007ffe0ff */
[----:B------:R-:W-:-:S04]  /*7840*/  ISETP.NE.AND P1, PT, R0, 0x4, PT ;  /* 0x000000040000780c */ /* 0x000fc80003f25270 */
[----:B------:R-:W-:Y:S02]  /*7850*/  SEL R2, RZ, 0x1, P1 ;  /* 0x00000001ff027807 */ /* 0x000fe40000800000 */
[----:B------:R-:W-:Y:S02]  /*7860*/  SEL R0, R0, RZ, P1 ;  /* 0x000000ff00007207 */ /* 0x000fe40000800000 */
[----:B------:R-:W-:-:S03]  /*7870*/  LOP3.LUT R9, R9, R2, RZ, 0x3c, !PT ;  /* 0x0000000209097212 */ /* 0x000fc600078e3cff */
[----:B0-----:R-:W-:Y:S01]  /*7880*/  IMAD R7, R0, 0x8, R5 ;  /* 0x0000000800077824 */ /* 0x001fe200078e0205 */
[----:B------:R-:W-:Y:S01]  /*7890*/  SHF.L.U32 R4, R9, 0x1f, RZ ;  /* 0x0000001f09047819 */ /* 0x000fe200000006ff */
[----:B-1----:R-:W-:Y:S06]  /*78a0*/  @!P0 BRA `(.L_x_178) ;  /* 0x0000000000d08947 */ /* 0x002fec0003800000 */
.L_x_189:
[----:B------:R-:W1:Y:S01]  /*78b0*/  SYNCS.PHASECHK.TRANS64.TRYWAIT P0, [R7+URZ], R4 ;  /* 0x00000004070075a7 */ /* 0x000e62000800017f */
[----:B------:R-:W-:-:S05]  /*78c0*/  VIADD R0, R0, 0x1 ;  /* 0x0000000100007836 */ /* 0x000fca0000000000 */
[----:B------:R-:W-:-:S04]  /*78d0*/  ISETP.NE.AND P1, PT, R0, 0x4, PT ;  /* 0x000000040000780c */ /* 0x000fc80003f25270 */
[----:B------:R-:W-:Y:S02]  /*78e0*/  SEL R2, RZ, 0x1, P1 ;  /* 0x00000001ff027807 */ /* 0x000fe40000800000 */
[----:B------:R-:W-:Y:S02]  /*78f0*/  SEL R0, R0, RZ, P1 ;  /* 0x000000ff00007207 */ /* 0x000fe40000800000 */
[----:B------:R-:W-:Y:S01]  /*7900*/  LOP3.LUT R2, R9, R2, RZ, 0x3c, !PT ;  /* 0x0000000209027212 */ /* 0x000fe200078e3cff */
[----:B-1----:R-:W-:Y:S06]  /*7910*/  @!P0 BRA `(.L_x_179) ;  /* 0x0000000000c88947 */ /* 0x002fec0003800000 */
.L_x_190:
[----:B------:R-:W-:Y:S01]  /*7920*/  IMAD R5, R0, 0x8, R5 ;  /* 0x0000000800057824 */ /* 0x000fe200078e0205 */
[----:B------:R-:W-:-:S07]  /*7930*/  SHF.L.U32 R0, R2, 0x1f, RZ ;  /* 0x0000001f02007819 */ /* 0x000fce00000006ff */
.L_x_180:
[----:B--2---:R2:W3:Y:S02]  /*7940*/  SYNCS.PHASECHK.TRANS64.TRYWAIT P0, [R5+URZ], R0 ;  /* 0x00000000050075a7 */ /* 0x0044e4000800017f */
[----:B---3--:R-:W-:Y:S05]  /*7950*/  @!P0 NANOSLEEP.SYNCS 0x989680 ;  /* 0x009896800000895d */ /* 0x008fea0003900000 */
[----:B------:R-:W3:Y:S02]  /*7960*/  @!P0 SYNCS.PHASECHK.TRANS64 P0, [R5+URZ], R0 ;  /* 0x00000000050085a7 */ /* 0x000ee4000800007f */
[----:B---3--:R-:W-:Y:S05]  /*7970*/  @!P0 BRA `(.L_x_180) ;  /* 0xfffffffc00f08947 */ /* 0x008fea000383ffff */
.L_x_175:
[----:B------:R-:W-:Y:S05]  /*7980*/  BSYNC B0 ;  /* 0x0000000000007941 */ /* 0x000fea0003800000 */
.L_x_174:
[----:B------:R-:W-:Y:S05]  /*7990*/  EXIT ;  /* 0x000000000000794d */ /* 0x000fea0003800000 */
.L_x_17:
[----:B---3--:R3:W4:Y:S02]  /*79a0*/  SYNCS.PHASECHK.TRANS64.TRYWAIT P1, [R3+URZ], R0 ;  /* 0x00000000030075a7 */ /* 0x008724000802017f */
[----:B----4-:R-:W-:Y:S05]  /*79b0*/  @!P1 NANOSLEEP.SYNCS 0x989680 ;  /* 0x009896800000995d */ /* 0x010fea0003900000 */
[----:B------:R-:W4:Y:S02]  /*79c0*/  @!P1 SYNCS.PHASECHK.TRANS64 P1, [R3+URZ], R0 ;  /* 0x00000000030095a7 */ /* 0x000f24000802007f */
[----:B----4-:R-:W-:Y:S05]  /*79d0*/  @!P1 BRA `(.L_x_17) ;  /* 0xfffffffc00f09947 */ /* 0x010fea000383ffff */
[----:B------:R-:W-:Y:S05]  /*79e0*/  BRA `(.L_x_16) ;  /* 0xffffff98000c7947 */ /* 0x000fea000383ffff */
.L_x_22:
[----:B-1----:R-:W-:-:S04]  /*79f0*/  IMAD.U32 R4, RZ, RZ, UR8 ;  /* 0x00000008ff047e24 */ /* 0x002fc8000f8e00ff */
[----:B------:R1:W2:Y:S03]  /*7a00*/  SYNCS.PHASECHK.TRANS64.TRYWAIT P1, [R4+URZ], R3 ;  /* 0x00000003040075a7 */ /* 0x0002a6000802017f */
[----:B--2---:R-:W-:Y:S05]  /*7a10*/  @!P1 NANOSLEEP.SYNCS 0x989680 ;  /* 0x009896800000995d */ /* 0x004fea0003900000 */
[----:B------:R-:W2:Y:S02]  /*7a20*/  @!P1 SYNCS.PHASECHK.TRANS64 P1, [R4+URZ], R3 ;  /* 0x00000003040095a7 */ /* 0x000ea4000802007f */
[----:B--2---:R-:W-:Y:S05]  /*7a30*/  @!P1 BRA `(.L_x_22) ;  /* 0xfffffffc00ec9947 */ /* 0x004fea000383ffff */
[----:B------:R-:W-:Y:S05]  /*7a40*/  BRA `(.L_x_21) ;  /* 0xffffff9c004c7947 */ /* 0x000fea000383ffff */
.L_x_161:
[----:B------:R-:W-:Y:S01]  /*7a50*/  BSSY B1, `(.L_x_181) ;  /* 0x0000006000017945 */ /* 0x000fe20003800000 */
[----:B------:R-:W-:-:S07]  /*7a60*/  IMAD.MOV.U32 R15, RZ, RZ, -0x1 ;  /* 0xffffffffff0f7424 */ /* 0x000fce00078e00ff */
[----:B------:R-:W-:Y:S05]  /*7a70*/  WARPSYNC.COLLECTIVE R15, `(.L_x_182) ;  /* 0x000000000f0c7348 */ /* 0x000fea0003c00000 */
[----:B------:R-:W-:Y:S02]  /*7a80*/  ELECT P6, UR62, PT ;  /* 0x00000000003e782f */ /* 0x000fe400038c0000 */
[----:B------:R-:W-:Y:S01]  /*7a90*/  MOV R14, UR62 ;  /* 0x0000003e000e7c02 */ /* 0x000fe20008000f00 */
[----:B------:R-:W-:Y:S10]  /*7aa0*/  ENDCOLLECTIVE ;  /* 0x000000000000791b */ /* 0x000ff40003800000 */
.L_x_182:
[----:B------:R-:W-:Y:S05]  /*7ab0*/  BSYNC B1 ;  /* 0x0000000000017941 */ /* 0x000fea0003800000 */
.L_x_181:
[----:B------:R-:W-:Y:S05]  /*7ac0*/  BRA `(.L_x_183) ;  /* 0xfffffff000447947 */ /* 0x000fea000383ffff */
.L_x_164:
[----:B0-----:R0:W1:Y:S02]  /*7ad0*/  SYNCS.PHASECHK.TRANS64.TRYWAIT P1, [R12+URZ+0x20], R7 ;  /* 0x000020070c0075a7 */ /* 0x001064000802017f */
[----:B-1----:R-:W-:Y:S05]  /*7ae0*/  @!P1 NANOSLEEP.SYNCS 0x989680 ;  /* 0x009896800000995d */ /* 0x002fea0003900000 */
[----:B------:R-:W1:Y:S02]  /*7af0*/  @!P1 SYNCS.PHASECHK.TRANS64 P1, [R12+URZ+0x20], R7 ;  /* 0x000020070c0095a7 */ /* 0x000e64000802007f */
[----:B-1----:R-:W-:Y:S05]  /*7b00*/  @!P1 BRA `(.L_x_164) ;  /* 0xfffffffc00f09947 */ /* 0x002fea000383ffff */
[----:B------:R-:W-:Y:S05]  /*7b10*/  BRA `(.L_x_184) ;  /* 0xfffffff000787947 */ /* 0x000fea000383ffff */
.L_x_173:
[----:B------:R-:W-:Y:S01]  /*7b20*/  BSSY B0, `(.L_x_185) ;  /* 0x0000006000007945 */ /* 0x000fe20003800000 */
[----:B------:R-:W-:-:S07]  /*7b30*/  IMAD.MOV.U32 R15, RZ, RZ, -0x1 ;  /* 0xffffffffff0f7424 */ /* 0x000fce00078e00ff */
[----:B------:R-:W-:Y:S05]  /*7b40*/  WARPSYNC.COLLECTIVE R15, `(.L_x_186) ;  /* 0x000000000f0c7348 */ /* 0x000fea0003c00000 */
[----:B------:R-:W-:Y:S02]  /*7b50*/  ELECT P6, UR62, PT ;  /* 0x00000000003e782f */ /* 0x000fe400038c0000 */
[----:B------:R-:W-:Y:S01]  /*7b60*/  MOV R14, UR62 ;  /* 0x0000003e000e7c02 */ /* 0x000fe20008000f00 */
[----:B------:R-:W-:Y:S10]  /*7b70*/  ENDCOLLECTIVE ;  /* 0x000000000000791b */ /* 0x000ff40003800000 */
.L_x_186:
[----:B------:R-:W-:Y:S05]  /*7b80*/  BSYNC B0 ;  /* 0x0000000000007941 */ /* 0x000fea0003800000 */
.L_x_185:
[----:B------:R-:W-:Y:S05]  /*7b90*/  BRA `(.L_x_187) ;  /* 0xfffffff800cc7947 */ /* 0x000fea000383ffff */
.L_x_177:
[----:B0-----:R0:W1:Y:S02]  /*7ba0*/  SYNCS.PHASECHK.TRANS64.TRYWAIT P0, [R7+URZ], R4 ;  /* 0x00000004070075a7 */ /* 0x001064000800017f */
[----:B-1----:R-:W-:Y:S05]  /*7bb0*/  @!P0 NANOSLEEP.SYNCS 0x989680 ;  /* 0x009896800000895d */ /* 0x002fea0003900000 */
[----:B------:R-:W1:Y:S02]  /*7bc0*/  @!P0 SYNCS.PHASECHK.TRANS64 P0, [R7+URZ], R4 ;  /* 0x00000004070085a7 */ /* 0x000e64000800007f */
[----:B-1----:R-:W-:Y:S05]  /*7bd0*/  @!P0 BRA `(.L_x_177) ;  /* 0xfffffffc00f08947 */ /* 0x002fea000383ffff */
[----:B------:R-:W-:Y:S05]  /*7be0*/  BRA `(.L_x_188) ;  /* 0xfffffffc000c7947 */ /* 0x000fea000383ffff */
.L_x_178:
[----:B0-----:R0:W1:Y:S02]  /*7bf0*/  SYNCS.PHASECHK.TRANS64.TRYWAIT P0, [R6+URZ], R3 ;  /* 0x00000003060075a7 */ /* 0x001064000800017f */
[----:B-1----:R-:W-:Y:S05]  /*7c00*/  @!P0 NANOSLEEP.SYNCS 0x989680 ;  /* 0x009896800000895d */ /* 0x002fea0003900000 */
[----:B------:R-:W1:Y:S02]  /*7c10*/  @!P0 SYNCS.PHASECHK.TRANS64 P0, [R6+URZ], R3 ;  /* 0x00000003060085a7 */ /* 0x000e64000800007f */
[----:B-1----:R-:W-:Y:S05]  /*7c20*/  @!P0 BRA `(.L_x_178) ;  /* 0xfffffffc00f08947 */ /* 0x002fea000383ffff */
[----:B------:R-:W-:Y:S05]  /*7c30*/  BRA `(.L_x_189) ;  /* 0xfffffffc001c7947 */ /* 0x000fea000383ffff */
.L_x_179:
[----:B-1----:R1:W2:Y:S02]  /*7c40*/  SYNCS.PHASECHK.TRANS64.TRYWAIT P0, [R7+URZ], R4 ;  /* 0x00000004070075a7 */ /* 0x0022a4000800017f */
[----:B--2---:R-:W-:Y:S05]  /*7c50*/  @!P0 NANOSLEEP.SYNCS 0x989680 ;  /* 0x009896800000895d */ /* 0x004fea0003900000 */
[----:B------:R-:W2:Y:S02]  /*7c60*/  @!P0 SYNCS.PHASECHK.TRANS64 P0, [R7+URZ], R4 ;  /* 0x00000004070085a7 */ /* 0x000ea4000800007f */
[----:B--2---:R-:W-:Y:S05]  /*7c70*/  @!P0 BRA `(.L_x_179) ;  /* 0xfffffffc00f08947 */ /* 0x004fea000383ffff */
[----:B------:R-:W-:Y:S05]  /*7c80*/  BRA `(.L_x_190) ;  /* 0xfffffffc00247947 */ /* 0x000fea000383ffff */
.L_x_191:
[----:B------:R-:W-:-:S00]  /*7c90*/  BRA `(.L_x_191) ;  /* 0xfffffffc00fc7947 */ /* 0x000fc0000383ffff */
[----:B------:R-:W-:-:S00]  /*7ca0*/  NOP ;  /* 0x0000000000007918 */ /* 0x000fc00000000000 */
        /* <DEDUP_REMOVED lines=13> */
.L_x_192:


//--------------------- .nv.global.init           --------------------------
	.section	.nv.global.init,"aw",@progbits
.nv.global.init:
	.type		$str$22,@object
	.size		$str$22,($str$23 - $str$22)
$str$22:
        /*0000*/ 	.byte	0x6b, 0x5f, 0x74, 0x69, 0x6c, 0x65, 0x5f, 0x63, 0x6f, 0x75, 0x6e, 0x74, 0x20, 0x3e, 0x3d, 0x20
        /*0010*/ 	.byte	0x31, 0x00
	.type		$str$23,@object
	.size		$str$23,(__unnamed_1 - $str$23)
$str$23:
        /*0012*/ 	.byte	0x2f, 0x74, 0x6d, 0x70, 0x2f, 0x63, 0x75, 0x74, 0x6c, 0x61, 0x73, 0x73, 0x5f, 0x73, 0x77, 0x65
        /*0022*/ 	.byte	0x65, 0x70, 0x5f, 0x73, 0x72, 0x63, 0x2f, 0x69, 0x6e, 0x63, 0x6c, 0x75, 0x64, 0x65, 0x2f, 0x63
        /*0032*/ 	.byte	0x75, 0x74, 0x6c, 0x61, 0x73, 0x73, 0x2f, 0x67, 0x65, 0x6d, 0x6d, 0x2f, 0x63, 0x6f, 0x6c, 0x6c
        /*0042*/ 	.byte	0x65, 0x63, 0x74, 0x69, 0x76, 0x65, 0x2f, 0x73, 0x6d, 0x39, 0x30, 0x5f, 0x6d, 0x6d, 0x61, 0x5f
        /*0052*/ 	.byte	0x74, 0x6d, 0x61, 0x5f, 0x67, 0x6d, 0x6d, 0x61, 0x5f, 0x73, 0x73, 0x5f, 0x77, 0x61, 0x72, 0x70
        /*0062*/ 	.byte	0x73, 0x70, 0x65, 0x63, 0x69, 0x61, 0x6c, 0x69, 0x7a, 0x65, 0x64, 0x2e, 0x68, 0x70, 0x70, 0x00
	.type		__unnamed_1,@object
	.size		__unnamed_1,(.L_0 - __unnamed_1)
__unnamed_1:
        /*0072*/ 	.byte	0x76, 0x6f, 0x69, 0x64, 0x20, 0x63, 0x75, 0x74, 0x6c, 0x61, 0x73, 0x73, 0x3a, 0x3a, 0x67, 0x65
        /* <DEDUP_REMOVED lines=175> */
        /*0b72*/ 	.byte	0x00
.L_0:


//--------------------- .nv.shared._ZN7cutlass13device_kernelINS_4gemm6kernel13GemmUniversalIN4cute5tupleIJiiiiEEENS1_10collective13CollectiveMmaINS1_34MainloopSm90TmaGmmaWarpSpecializedILi4ENS5_IJNS4_1CILi1EEESB_SB_EEENS1_35KernelTmaWarpSpecializedCooperativeEEENS5_IJNSA_ILi256EEENSA_ILi64EEENSA_ILi32EEEEEEfNS5_IJlSB_lEEEfSJ_NS4_8TiledMMAINS4_8MMA_AtomIJNS4_4SM904GMMA29MMA_64x64x8_F32TF32TF32_SS_TNILNSN_7ScaleInE1ELSP_1EEEEEENS4_6LayoutINS5_IJNSA_ILi2EEESB_SB_EEENS5_IJSB_NSA_ILi0EEESV_EEEEENS5_IJNS4_10UnderscoreESY_SY_EEEEENS4_13SM90_TMA_LOADENS4_14ComposedLayoutINS4_7SwizzleILi3ELi4ELi3EEENS4_18smem_ptr_flag_bitsILi32EEENSS_INS5_IJNSA_ILi8EEESH_EEENS5_IJSH_SB_EEEEEEEvNS4_8identityES11_S1B_vS1C_EENS_8epilogue10collective6detail29Sm90TmaWarpSpecializedAdapterINS1F_15DefaultEpilogueIfSJ_SJ_NS1E_6thread17LinearCombinationIfLi1EffLNS1J_9ScaleType4KindE0ELNS_15FloatRoundStyleE2EfEENS1_15EpilogueDefaultEEEEEvvEEEEvNT_6ParamsE --------------------------
	.section	.nv.shared._ZN7cutlass13device_kernelINS_4gemm6kernel13GemmUniversalIN4cute5tupleIJiiiiEEENS1_10collective13CollectiveMmaINS1_34MainloopSm90TmaGmmaWarpSpecializedILi4ENS5_IJNS4_1CILi1EEESB_SB_EEENS1_35KernelTmaWarpSpecializedCooperativeEEENS5_IJNSA_ILi256EEENSA_ILi64EEENSA_ILi32EEEEEEfNS5_IJlSB_lEEEfSJ_NS4_8TiledMMAINS4_8MMA_AtomIJNS4_4SM904GMMA29MMA_64x64x8_F32TF32TF32_SS_TNILNSN_7ScaleInE1ELSP_1EEEEEENS4_6LayoutINS5_IJNSA_ILi2EEESB_SB_EEENS5_IJSB_NSA_ILi0EEESV_EEEEENS5_IJNS4_10UnderscoreESY_SY_EEEEENS4_13SM90_TMA_LOADENS4_14ComposedLayoutINS4_7SwizzleILi3ELi4ELi3EEENS4_18smem_ptr_flag_bitsILi32EEENSS_INS5_IJNSA_ILi8EEESH_EEENS5_IJSH_SB_EEEEEEEvNS4_8identityES11_S1B_vS1C_EENS_8epilogue10collective6detail29Sm90TmaWarpSpecializedAdapterINS1F_15DefaultEpilogueIfSJ_SJ_NS1E_6thread17LinearCombinationIfLi1EffLNS1J_9ScaleType4KindE0ELNS_15FloatRoundStyleE2EfEENS1_15EpilogueDefaultEEEEEvvEEEEvNT_6ParamsE,"aw",@nobits
	.sectionflags	@""
	.align	16
	.zero		1024


//--------------------- .nv.shared.reserved.0     --------------------------
	.section	.nv.shared.reserved.0,"aw",@nobits
	.weak		__nv_reservedSMEM_offset_0_alias
	.size		__nv_reservedSMEM_offset_0_alias, 0, 0
	.other		__nv_reservedSMEM_offset_0_alias,@"STO_CUDA_RESERVED_SHARED STV_DEFAULT"
__nv_reservedSMEM_offset_0_alias:
	.zero		0


//--------------------- .nv.global                --------------------------
	.section	.nv.global,"aw",@nobits
.nv.global:
	.type		_ZN40_INTERNAL_3917d603_4_k_cu_395fd404_280904cute1_E,@object
	.size		_ZN40_INTERNAL_3917d603_4_k_cu_395fd404_280904cute1_E,(_ZN40_INTERNAL_3917d603_4_k_cu_395fd404_280904cuda3std3__45__cpo6cbeginE - _ZN40_INTERNAL_3917d603_4_k_cu_395fd404_280904cute1_E)
_ZN40_INTERNAL_3917d603_4_k_cu_395fd404_280904cute1_E:
	.zero		1
	.type		_ZN40_INTERNAL_3917d603_4_k_cu_395fd404_280904cuda3std3__45__cpo6cbeginE,@object
	.size		_ZN40_INTERNAL_3917d603_4_k_cu_395fd404_280904cuda3std3__45__cpo6cbeginE,(_ZN40_INTERNAL_3917d603_4_k_cu_395fd404_280904cuda3std3__48in_placeE - _ZN40_INTERNAL_3917d603_4_k_cu_395fd404_280904cuda3std3__45__cpo6cbeginE)
_ZN40_INTERNAL_3917d603_4_k_cu_395fd404_280904cuda3std3__45__cpo6cbeginE:
	.zero		1
	.type		_ZN40_INTERNAL_3917d603_4_k_cu_395fd404_280904cuda3std3__48in_placeE,@object
	.size		_ZN40_INTERNAL_3917d603_4_k_cu_395fd404_280904cuda3std3__48in_placeE,(_ZN40_INTERNAL_3917d603_4_k_cu_395fd404_280904cuda3std6ranges3__45__cpo9iter_moveE - _ZN40_INTERNAL_3917d603_4_k_cu_395fd404_280904cuda3std3__48in_placeE)
_ZN40_INTERNAL_3917d603_4_k_cu_395fd404_280904cuda3std3__48in_placeE:
	.zero		1
	.type		_ZN40_INTERNAL_3917d603_4_k_cu_395fd404_280904cuda3std6ranges3__45__cpo9iter_moveE,@object
	.size		_ZN40_INTERNAL_3917d603_4_k_cu_395fd404_280904cuda3std6ranges3__45__cpo9iter_moveE,(_ZN40_INTERNAL_3917d603_4_k_cu_395fd404_280904cuda3std3__45__cpo5beginE - _ZN40_INTERNAL_3917d603_4_k_cu_395fd404_280904cuda3std6ranges3__45__cpo9iter_moveE)
_ZN40_INTERNAL_3917d603_4_k_cu_395fd404_280904cuda3std6ranges3__45__cpo9iter_moveE:
	.zero		1
	.type		_ZN40_INTERNAL_3917d603_4_k_cu_395fd404_280904cuda3std3__45__cpo5beginE,@object
	.size		_ZN40_INTERNAL_3917d603_4_k_cu_395fd404_280904cuda3std3__45__cpo5beginE,(_ZN40_INTERNAL_3917d603_4_k_cu_395fd404_280904cuda3std3__442_GLOBAL__N__3917d603_4_k_cu_395fd404_280906ignoreE - _ZN40_INTERNAL_3917d603_4_k_cu_395fd404_280904cuda3std3__45__cpo5beginE)
_ZN40_INTERNAL_3917d603_4_k_cu_395fd404_280904cuda3std3__45__cpo5beginE:
	.zero		1
	.type		_ZN40_INTERNAL_3917d603_4_k_cu_395fd404_280904cuda3std3__442_GLOBAL__N__3917d603_4_k_cu_395fd404_280906ignoreE,@object
	.size		_ZN40_INTERNAL_3917d603_4_k_cu_395fd404_280904cuda3std3__442_GLOBAL__N__3917d603_4_k_cu_395fd404_280906ignoreE,(_ZN40_INTERNAL_3917d603_4_k_cu_395fd404_280904cute7productE - _ZN40_INTERNAL_3917d603_4_k_cu_395fd404_280904cuda3std3__442_GLOBAL__N__3917d603_4_k_cu_395fd404_280906ignoreE)
_ZN40_INTERNAL_3917d603_4_k_cu_395fd404_280904cuda3std3__442_GLOBAL__N__3917d603_4_k_cu_395fd404_280906ignoreE:
	.zero		1
	.type		_ZN40_INTERNAL_3917d603_4_k_cu_395fd404_280904cute7productE,@object
	.size		_ZN40_INTERNAL_3917d603_4_k_cu_395fd404_280904cute7productE,(_ZN40_INTERNAL_3917d603_4_k_cu_395fd404_280904cuda3std3__45__cpo3endE - _ZN40_INTERNAL_3917d603_4_k_cu_395fd404_280904cute7productE)
_ZN40_INTERNAL_3917d603_4_k_cu_395fd404_280904cute7productE:
	.zero		1
	.type		_ZN40_INTERNAL_3917d603_4_k_cu_395fd404_280904cuda3std3__45__cpo3endE,@object
	.size		_ZN40_INTERNAL_3917d603_4_k_cu_395fd404_280904cuda3std3__45__cpo3endE,(_ZN40_INTERNAL_3917d603_4_k_cu_395fd404_280904cuda3std3__419piecewise_constructE - _ZN40_INTERNAL_3917d603_4_k_cu_395fd404_280904cuda3std3__45__cpo3endE)
_ZN40_INTERNAL_3917d603_4_k_cu_395fd404_280904cuda3std3__45__cpo3endE:
	.zero		1
	.type		_ZN40_INTERNAL_3917d603_4_k_cu_395fd404_280904cuda3std3__419piecewise_constructE,@object
	.size		_ZN40_INTERNAL_3917d603_4_k_cu_395fd404_280904cuda3std3__419piecewise_constructE,(_ZN40_INTERNAL_3917d603_4_k_cu_395fd404_280904cuda3std3__45__cpo4cendE - _ZN40_INTERNAL_3917d603_4_k_cu_395fd404_280904cuda3std3__419piecewise_constructE)
_ZN40_INTERNAL_3917d603_4_k_cu_395fd404_280904cuda3std3__419piecewise_constructE:
	.zero		1
	.type		_ZN40_INTERNAL_3917d603_4_k_cu_395fd404_280904cuda3std3__45__cpo4cendE,@object
	.size		_ZN40_INTERNAL_3917d603_4_k_cu_395fd404_280904cuda3std3__45__cpo4cendE,(_ZN40_INTERNAL_3917d603_4_k_cu_395fd404_280904cuda3std6ranges3__45__cpo4swapE - _ZN40_INTERNAL_3917d603_4_k_cu_395fd404_280904cuda3std3__45__cpo4cendE)
_ZN40_INTERNAL_3917d603_4_k_cu_395fd404_280904cuda3std3__45__cpo4cendE:
	.zero		1
	.type		_ZN40_INTERNAL_3917d603_4_k_cu_395fd404_280904cuda3std6ranges3__45__cpo4swapE,@object
	.size		_ZN40_INTERNAL_3917d603_4_k_cu_395fd404_280904cuda3std6ranges3__45__cpo4swapE,(.L_8 - _ZN40_INTERNAL_3917d603_4_k_cu_395fd404_280904cuda3std6ranges3__45__cpo4swapE)
_ZN40_INTERNAL_3917d603_4_k_cu_395fd404_280904cuda3std6ranges3__45__cpo4swapE:
	.zero		1
.L_8:


//--------------------- .nv.constant0._ZN7cutlass13device_kernelINS_4gemm6kernel13GemmUniversalIN4cute5tupleIJiiiiEEENS1_10collective13CollectiveMmaINS1_34MainloopSm90TmaGmmaWarpSpecializedILi4ENS5_IJNS4_1CILi1EEESB_SB_EEENS1_35KernelTmaWarpSpecializedCooperativeEEENS5_IJNSA_ILi256EEENSA_ILi64EEENSA_ILi32EEEEEEfNS5_IJlSB_lEEEfSJ_NS4_8TiledMMAINS4_8MMA_AtomIJNS4_4SM904GMMA29MMA_64x64x8_F32TF32TF32_SS_TNILNSN_7ScaleInE1ELSP_1EEEEEENS4_6LayoutINS5_IJNSA_ILi2EEESB_SB_EEENS5_IJSB_NSA_ILi0EEESV_EEEEENS5_IJNS4_10UnderscoreESY_SY_EEEEENS4_13SM90_TMA_LOADENS4_14ComposedLayoutINS4_7SwizzleILi3ELi4ELi3EEENS4_18smem_ptr_flag_bitsILi32EEENSS_INS5_IJNSA_ILi8EEESH_EEENS5_IJSH_SB_EEEEEEEvNS4_8identityES11_S1B_vS1C_EENS_8epilogue10collective6detail29Sm90TmaWarpSpecializedAdapterINS1F_15DefaultEpilogueIfSJ_SJ_NS1E_6thread17LinearCombinationIfLi1EffLNS1J_9ScaleType4KindE0ELNS_15FloatRoundStyleE2EfEENS1_15EpilogueDefaultEEEEEvvEEEEvNT_6ParamsE --------------------------
	.section	.nv.constant0._ZN7cutlass13device_kernelINS_4gemm6kernel13GemmUniversalIN4cute5tupleIJiiiiEEENS1_10collective13CollectiveMmaINS1_34MainloopSm90TmaGmmaWarpSpecializedILi4ENS5_IJNS4_1CILi1EEESB_SB_EEENS1_35KernelTmaWarpSpecializedCooperativeEEENS5_IJNSA_ILi256EEENSA_ILi64EEENSA_ILi32EEEEEEfNS5_IJlSB_lEEEfSJ_NS4_8TiledMMAINS4_8MMA_AtomIJNS4_4SM904GMMA29MMA_64x64x8_F32TF32TF32_SS_TNILNSN_7ScaleInE1ELSP_1EEEEEENS4_6LayoutINS5_IJNSA_ILi2EEESB_SB_EEENS5_IJSB_NSA_ILi0EEESV_EEEEENS5_IJNS4_10UnderscoreESY_SY_EEEEENS4_13SM90_TMA_LOADENS4_14ComposedLayoutINS4_7SwizzleILi3ELi4ELi3EEENS4_18smem_ptr_flag_bitsILi32EEENSS_INS5_IJNSA_ILi8EEESH_EEENS5_IJSH_SB_EEEEEEEvNS4_8identityES11_S1B_vS1C_EENS_8epilogue10collective6detail29Sm90TmaWarpSpecializedAdapterINS1F_15DefaultEpilogueIfSJ_SJ_NS1E_6thread17LinearCombinationIfLi1EffLNS1J_9ScaleType4KindE0ELNS_15FloatRoundStyleE2EfEENS1_15EpilogueDefaultEEEEEvvEEEEvNT_6ParamsE,"a",@progbits
	.sectionflags	@""
	.align	4
.nv.constant0._ZN7cutlass13device_kernelINS_4gemm6kernel13GemmUniversalIN4cute5tupleIJiiiiEEENS1_10collective13CollectiveMmaINS1_34MainloopSm90TmaGmmaWarpSpecializedILi4ENS5_IJNS4_1CILi1EEESB_SB_EEENS1_35KernelTmaWarpSpecializedCooperativeEEENS5_IJNSA_ILi256EEENSA_ILi64EEENSA_ILi32EEEEEEfNS5_IJlSB_lEEEfSJ_NS4_8TiledMMAINS4_8MMA_AtomIJNS4_4SM904GMMA29MMA_64x64x8_F32TF32TF32_SS_TNILNSN_7ScaleInE1ELSP_1EEEEEENS4_6LayoutINS5_IJNSA_ILi2EEESB_SB_EEENS5_IJSB_NSA_ILi0EEESV_EEEEENS5_IJNS4_10UnderscoreESY_SY_EEEEENS4_13SM90_TMA_LOADENS4_14ComposedLayoutINS4_7SwizzleILi3ELi4ELi3EEENS4_18smem_ptr_flag_bitsILi32EEENSS_INS5_IJNSA_ILi8EEESH_EEENS5_IJSH_SB_EEEEEEEvNS4_8identityES11_S1B_vS1C_EENS_8epilogue10collective6detail29Sm90TmaWarpSpecializedAdapterINS1F_15DefaultEpilogueIfSJ_SJ_NS1E_6thread17LinearCombinationIfLi1EffLNS1J_9ScaleType4KindE0ELNS_15FloatRoundStyleE2EfEENS1_15EpilogueDefaultEEEEEvvEEEEvNT_6ParamsE:
	.zero		1664


//--------------------- SYMBOLS --------------------------

	.type		.nv.reservedSmem.offset0,@object
	.size		.nv.reservedSmem.offset0,0x4
	.type		__assertfail,@function
